// auto-generated by cutlass_sweep.gemm — config: {"arch": "sm_90", "cluster_m": 2, "cluster_n": 1, "dtype": "e4m3", "dtype_b": "e4m3", "layout": "nt", "stages": 0, "tile_k": 64, "tile_m": 256, "tile_n": 176}
#include "cutlass/cutlass.h"
#include "cutlass/gemm/collective/collective_builder.hpp"
#include "cutlass/gemm/device/gemm_universal_adapter.h"
#include "cutlass/gemm/kernel/gemm_universal.hpp"
#include "cutlass/epilogue/collective/collective_builder.hpp"

using ElemA = cutlass::float_e4m3_t;
using ElemB = cutlass::float_e4m3_t;
using ElemCD = cutlass::float_e4m3_t;
using Acc  = float;
using TileShape    = cute::Shape<cute::_256, cute::_176, cute::_64>;
using ClusterShape = cute::Shape<cute::_2, cute::_1, cute::_1>;

using CollectiveEpilogue = typename cutlass::epilogue::collective::CollectiveBuilder<
    cutlass::arch::Sm90, cutlass::arch::OpClassTensorOp,
    TileShape, ClusterShape,
    cutlass::epilogue::collective::EpilogueTileAuto,
    Acc, Acc,
    ElemCD, cutlass::layout::RowMajor, 128 / cutlass::sizeof_bits<ElemCD>::value,
    ElemCD, cutlass::layout::RowMajor, 128 / cutlass::sizeof_bits<ElemCD>::value,
    cutlass::epilogue::collective::EpilogueScheduleAuto
  >::CollectiveOp;

using CollectiveMainloop = typename cutlass::gemm::collective::CollectiveBuilder<
    cutlass::arch::Sm90, cutlass::arch::OpClassTensorOp,
    ElemA, cutlass::layout::RowMajor, 128 / cutlass::sizeof_bits<ElemA>::value,
    ElemB, cutlass::layout::ColumnMajor, 128 / cutlass::sizeof_bits<ElemB>::value,
    Acc,
    TileShape, ClusterShape,
    cutlass::gemm::collective::StageCountAutoCarveout<static_cast<int>(sizeof(typename CollectiveEpilogue::SharedStorage))>,
    cutlass::gemm::collective::KernelScheduleAuto
  >::CollectiveOp;

using GemmKernel = cutlass::gemm::kernel::GemmUniversal<
    cute::Shape<int,int,int,int>,
    CollectiveMainloop,
    CollectiveEpilogue
>;
using Gemm = cutlass::gemm::device::GemmUniversalAdapter<GemmKernel>;

// Force the device kernel symbol into the cubin without needing a host main.
auto* _anchor = &cutlass::device_kernel<GemmKernel>;


// ===== COMPILED SASS (sm_90a) =====

	.target	sm_90a

	.elftype	@"ET_EXEC"


//--------------------- .note.nv.tkinfo           --------------------------
	.section	.note.nv.tkinfo,"",@"SHT_NOTE"
	.sectionflags	@"SHF_NOTE_NV_TKINFO"
	.tkinfo
        /*0018*/ 	.word	0x00000002
        /*0030*/ 	.string	""
        /*0030*/ 	.string	"ptxas"
        /*0030*/ 	.string	"Cuda compilation tools, release 13.0, V13.0.88"
        /*0030*/ 	.string	"Build cuda_13.0.r13.0/compiler.36424714_0"
        /*0030*/ 	.string	"-arch sm_90a -m 64 "



//--------------------- .note.nv.cuinfo           --------------------------
	.section	.note.nv.cuinfo,"",@"SHT_NOTE"
	.sectionflags	@"SHF_NOTE_NV_CUINFO"
        /*0018*/ 	.short	0x0002
        /*001a*/ 	.short	0x005a
        /*001c*/ 	.short	0x0082
	.zero		2


//--------------------- .nv.info                  --------------------------
	.section	.nv.info,"",@"SHT_CUDA_INFO"
	.align	4


	//----- nvinfo : EIATTR_REGCOUNT
	.align		4
        /*0000*/ 	.byte	0x04, 0x2f
        /*0002*/ 	.short	(.L_12 - .L_11)
	.align		4
.L_11:
        /*0004*/ 	.word	index@(_ZN7cutlass13device_kernelINS_4gemm6kernel13GemmUniversalIN4cute5tupleIJiiiiEEENS1_10collective13CollectiveMmaINS1_37MainloopSm90TmaGmmaWarpSpecializedFP8ILi8ENS5_IJNS4_1CILi2EEENSA_ILi1EEESC_EEENS1_35KernelTmaWarpSpecializedCooperativeEEENS5_IJNSA_ILi256EEENSA_ILi176EEENSA_ILi64EEEEEENS_12float_e4m3_tENS5_IJlSC_lEEESK_SL_NS4_8TiledMMAINS4_8MMA_AtomIJNS4_4SM904GMMA30MMA_64x16x32_F32E4M3E4M3_SS_TNILNSP_7ScaleInE1ELSR_1EEEEEENS4_6LayoutISD_NS5_IJSC_NSA_ILi0EEESV_EEEEENS5_IJNS4_10UnderscoreESY_SY_EEEEENS4_13SM90_TMA_LOADENS4_14ComposedLayoutINS4_7SwizzleILi2ELi4ELi3EEENS4_18smem_ptr_flag_bitsILi8EEENSU_INS5_IJNSA_ILi8EEESI_EEENS5_IJSI_SC_EEEEEEEvNS4_8identityENS4_23SM90_TMA_LOAD_MULTICASTES1B_vS1C_EENS_8epilogue10collective6detail29Sm90TmaWarpSpecializedAdapterINS1G_15DefaultEpilogueISK_SL_SL_NS1F_6thread17LinearCombinationISK_Li1EffLNS1K_9ScaleType4KindE0ELNS_15FloatRoundStyleE2ESK_EENS1_15EpilogueDefaultEEEEEvvEEEEvNT_6ParamsE)
        /*0008*/ 	.word	0x000000a8


	//----- nvinfo : EIATTR_FRAME_SIZE
	.align		4
.L_12:
        /*000c*/ 	.byte	0x04, 0x11
        /*000e*/ 	.short	(.L_14 - .L_13)
	.align		4
.L_13:
        /*0010*/ 	.word	index@(_ZN7cutlass13device_kernelINS_4gemm6kernel13GemmUniversalIN4cute5tupleIJiiiiEEENS1_10collective13CollectiveMmaINS1_37MainloopSm90TmaGmmaWarpSpecializedFP8ILi8ENS5_IJNS4_1CILi2EEENSA_ILi1EEESC_EEENS1_35KernelTmaWarpSpecializedCooperativeEEENS5_IJNSA_ILi256EEENSA_ILi176EEENSA_ILi64EEEEEENS_12float_e4m3_tENS5_IJlSC_lEEESK_SL_NS4_8TiledMMAINS4_8MMA_AtomIJNS4_4SM904GMMA30MMA_64x16x32_F32E4M3E4M3_SS_TNILNSP_7ScaleInE1ELSR_1EEEEEENS4_6LayoutISD_NS5_IJSC_NSA_ILi0EEESV_EEEEENS5_IJNS4_10UnderscoreESY_SY_EEEEENS4_13SM90_TMA_LOADENS4_14ComposedLayoutINS4_7SwizzleILi2ELi4ELi3EEENS4_18smem_ptr_flag_bitsILi8EEENSU_INS5_IJNSA_ILi8EEESI_EEENS5_IJSI_SC_EEEEEEEvNS4_8identityENS4_23SM90_TMA_LOAD_MULTICASTES1B_vS1C_EENS_8epilogue10collective6detail29Sm90TmaWarpSpecializedAdapterINS1G_15DefaultEpilogueISK_SL_SL_NS1F_6thread17LinearCombinationISK_Li1EffLNS1K_9ScaleType4KindE0ELNS_15FloatRoundStyleE2ESK_EENS1_15EpilogueDefaultEEEEEvvEEEEvNT_6ParamsE)
        /*0014*/ 	.word	0x000002a0


	//----- nvinfo : EIATTR_MIN_STACK_SIZE
	.align		4
.L_14:
        /*0018*/ 	.byte	0x04, 0x12
        /*001a*/ 	.short	(.L_16 - .L_15)
	.align		4
.L_15:
        /*001c*/ 	.word	index@(_ZN7cutlass13device_kernelINS_4gemm6kernel13GemmUniversalIN4cute5tupleIJiiiiEEENS1_10collective13CollectiveMmaINS1_37MainloopSm90TmaGmmaWarpSpecializedFP8ILi8ENS5_IJNS4_1CILi2EEENSA_ILi1EEESC_EEENS1_35KernelTmaWarpSpecializedCooperativeEEENS5_IJNSA_ILi256EEENSA_ILi176EEENSA_ILi64EEEEEENS_12float_e4m3_tENS5_IJlSC_lEEESK_SL_NS4_8TiledMMAINS4_8MMA_AtomIJNS4_4SM904GMMA30MMA_64x16x32_F32E4M3E4M3_SS_TNILNSP_7ScaleInE1ELSR_1EEEEEENS4_6LayoutISD_NS5_IJSC_NSA_ILi0EEESV_EEEEENS5_IJNS4_10UnderscoreESY_SY_EEEEENS4_13SM90_TMA_LOADENS4_14ComposedLayoutINS4_7SwizzleILi2ELi4ELi3EEENS4_18smem_ptr_flag_bitsILi8EEENSU_INS5_IJNSA_ILi8EEESI_EEENS5_IJSI_SC_EEEEEEEvNS4_8identityENS4_23SM90_TMA_LOAD_MULTICASTES1B_vS1C_EENS_8epilogue10collective6detail29Sm90TmaWarpSpecializedAdapterINS1G_15DefaultEpilogueISK_SL_SL_NS1F_6thread17LinearCombinationISK_Li1EffLNS1K_9ScaleType4KindE0ELNS_15FloatRoundStyleE2ESK_EENS1_15EpilogueDefaultEEEEEvvEEEEvNT_6ParamsE)
        /*0020*/ 	.word	0x000002a0
.L_16:


//--------------------- .nv.compat                --------------------------
	.section	.nv.compat,"",@"SHT_CUDA_COMPAT_INFO"
	.align	4
        /*0000*/ 	.byte	0x02, 0x09, 0x01, 0x00, 0x02, 0x02, 0x04, 0x00, 0x02, 0x05, 0x05, 0x00, 0x03, 0x07, 0x01, 0x01
        /*0010*/ 	.byte	0x02, 0x03, 0x01, 0x00, 0x02, 0x06, 0x01, 0x00, 0x04, 0x0b, 0x08, 0x00, 0x00, 0x00, 0x00, 0x00
        /*0020*/ 	.byte	0x00, 0x00, 0x00, 0x00


//--------------------- .nv.info._ZN7cutlass13device_kernelINS_4gemm6kernel13GemmUniversalIN4cute5tupleIJiiiiEEENS1_10collective13CollectiveMmaINS1_37MainloopSm90TmaGmmaWarpSpecializedFP8ILi8ENS5_IJNS4_1CILi2EEENSA_ILi1EEESC_EEENS1_35KernelTmaWarpSpecializedCooperativeEEENS5_IJNSA_ILi256EEENSA_ILi176EEENSA_ILi64EEEEEENS_12float_e4m3_tENS5_IJlSC_lEEESK_SL_NS4_8TiledMMAINS4_8MMA_AtomIJNS4_4SM904GMMA30MMA_64x16x32_F32E4M3E4M3_SS_TNILNSP_7ScaleInE1ELSR_1EEEEEENS4_6LayoutISD_NS5_IJSC_NSA_ILi0EEESV_EEEEENS5_IJNS4_10UnderscoreESY_SY_EEEEENS4_13SM90_TMA_LOADENS4_14ComposedLayoutINS4_7SwizzleILi2ELi4ELi3EEENS4_18smem_ptr_flag_bitsILi8EEENSU_INS5_IJNSA_ILi8EEESI_EEENS5_IJSI_SC_EEEEEEEvNS4_8identityENS4_23SM90_TMA_LOAD_MULTICASTES1B_vS1C_EENS_8epilogue10collective6detail29Sm90TmaWarpSpecializedAdapterINS1G_15DefaultEpilogueISK_SL_SL_NS1F_6thread17LinearCombinationISK_Li1EffLNS1K_9ScaleType4KindE0ELNS_15FloatRoundStyleE2ESK_EENS1_15EpilogueDefaultEEEEEvvEEEEvNT_6ParamsE --------------------------
	.section	.nv.info._ZN7cutlass13device_kernelINS_4gemm6kernel13GemmUniversalIN4cute5tupleIJiiiiEEENS1_10collective13CollectiveMmaINS1_37MainloopSm90TmaGmmaWarpSpecializedFP8ILi8ENS5_IJNS4_1CILi2EEENSA_ILi1EEESC_EEENS1_35KernelTmaWarpSpecializedCooperativeEEENS5_IJNSA_ILi256EEENSA_ILi176EEENSA_ILi64EEEEEENS_12float_e4m3_tENS5_IJlSC_lEEESK_SL_NS4_8TiledMMAINS4_8MMA_AtomIJNS4_4SM904GMMA30MMA_64x16x32_F32E4M3E4M3_SS_TNILNSP_7ScaleInE1ELSR_1EEEEEENS4_6LayoutISD_NS5_IJSC_NSA_ILi0EEESV_EEEEENS5_IJNS4_10UnderscoreESY_SY_EEEEENS4_13SM90_TMA_LOADENS4_14ComposedLayoutINS4_7SwizzleILi2ELi4ELi3EEENS4_18smem_ptr_flag_bitsILi8EEENSU_INS5_IJNSA_ILi8EEESI_EEENS5_IJSI_SC_EEEEEEEvNS4_8identityENS4_23SM90_TMA_LOAD_MULTICASTES1B_vS1C_EENS_8epilogue10collective6detail29Sm90TmaWarpSpecializedAdapterINS1G_15DefaultEpilogueISK_SL_SL_NS1F_6thread17LinearCombinationISK_Li1EffLNS1K_9ScaleType4KindE0ELNS_15FloatRoundStyleE2ESK_EENS1_15EpilogueDefaultEEEEEvvEEEEvNT_6ParamsE,"",@"SHT_CUDA_INFO"
	.sectionflags	@""
	.align	4


	//----- nvinfo : EIATTR_CUDA_API_VERSION
	.align		4
        /*0000*/ 	.byte	0x04, 0x37
        /*0002*/ 	.short	(.L_18 - .L_17)
.L_17:
        /*0004*/ 	.word	0x00000082


	//----- nvinfo : EIATTR_KPARAM_INFO
	.align		4
.L_18:
        /*0008*/ 	.byte	0x04, 0x17
        /*000a*/ 	.short	(.L_20 - .L_19)
.L_19:
        /*000c*/ 	.word	0x00000000
        /*0010*/ 	.short	0x0000
        /*0012*/ 	.short	0x0070
        /*0014*/ 	.byte	0x00, 0xf0, 0x01, 0x10


	//----- nvinfo : EIATTR_SPARSE_MMA_MASK
	.align		4
.L_20:
        /*0018*/ 	.byte	0x03, 0x50
        /*001a*/ 	.short	0x0000


	//----- nvinfo : EIATTR_MAXREG_COUNT
	.align		4
        /*001c*/ 	.byte	0x03, 0x1b
        /*001e*/ 	.short	0x00a8


	//----- nvinfo : EIATTR_NUM_BARRIERS
	.align		4
        /*0020*/ 	.byte	0x02, 0x4c
        /*0022*/ 	.byte	0x01
	.zero		1


	//----- nvinfo : EIATTR_ANNOTATIONS
	.align		4
        /*0024*/ 	.byte	0x04, 0x55
        /*0026*/ 	.short	(.L_22 - .L_21)


	//   ....[0]....
.L_21:
        /*0028*/ 	.word	0x00000001
        /*002c*/ 	.byte	0x50, 0x02, 0x00, 0x00, 0x01, 0x00, 0x00, 0x00, 0xe0, 0x07, 0x00, 0x00, 0x01, 0x00, 0x00, 0x00
        /* <DEDUP_REMOVED lines=658> */
        /*295c*/ 	.byte	0xf0, 0x92, 0x01, 0x00


	//----- nvinfo : EIATTR_MERCURY_ISA_VERSION
	.align		4
.L_22:
        /*2960*/ 	.byte	0x03, 0x5f
        /*2962*/ 	.short	0x0101


	//----- nvinfo : EIATTR_INT_WARP_WIDE_INSTR_OFFSETS
	.align		4
        /*2964*/ 	.byte	0x04, 0x31
        /*2966*/ 	.short	(.L_24 - .L_23)


	//   ....[0]....
.L_23:
        /*2968*/ 	.word	0x00000620


	//   ....[1]....
        /*296c*/ 	.word	0x00000640


	//   ....[2]....
        /*2970*/ 	.word	0x000007b0


	//   ....[3]....
        /*2974*/ 	.word	0x00009dd0


	//----- nvinfo : EIATTR_COOP_GROUP_MASK_REGIDS
	.align		4
.L_24:
        /*2978*/ 	.byte	0x04, 0x29
        /*297a*/ 	.short	(.L_26 - .L_25)


	//   ....[0]....
.L_25:
        /*297c*/ 	.word	0xffffffff


	//   ....[1]....
        /*2980*/ 	.word	0xffffffff


	//   ....[2]....
        /*2984*/ 	.word	0xffffffff


	//   ....[3]....
        /*2988*/ 	.word	0xffffffff


	//   ....[4]....
        /*298c*/ 	.word	0xffffffff


	//   ....[5]....
        /*2990*/ 	.word	0xffffffff


	//----- nvinfo : EIATTR_COOP_GROUP_INSTR_OFFSETS
	.align		4
.L_26:
        /*2994*/ 	.byte	0x04, 0x28
        /*2996*/ 	.short	(.L_28 - .L_27)


	//   ....[0]....
.L_27:
        /*2998*/ 	.word	0x00000070


	//   ....[1]....
        /*299c*/ 	.word	0x00000080


	//   ....[2]....
        /*29a0*/ 	.word	0x000001b0


	//   ....[3]....
        /*29a4*/ 	.word	0x00000490


	//   ....[4]....
        /*29a8*/ 	.word	0x00000910


	//   ....[5]....
        /*29ac*/ 	.word	0x00001a40


	//----- nvinfo : EIATTR_REG_RECONFIG
	.align		4
.L_28:
        /*29b0*/ 	.byte	0x01, 0x54
	.zero		2


	//----- nvinfo : EIATTR_MBARRIER_INSTR_OFFSETS
	.align		4
        /*29b4*/ 	.byte	0x04, 0x39
        /*29b6*/ 	.short	(.L_30 - .L_29)


	//   ....[0]....
.L_29:
        /*29b8*/ 	.word	0x00000360
        /*29bc*/ 	.word	0x000000ff
        /*29c0*/ 	.word	0x00000000
        /*29c4*/ 	.short	0x0100
        /*29c6*/ 	.byte	0x09
	.zero		1


	//   ....[1]....
        /*29c8*/ 	.word	0x00000370
        /*29cc*/ 	.word	0x000000ff
        /*29d0*/ 	.word	0x00000040
        /*29d4*/ 	.short	0x0100
        /*29d6*/ 	.byte	0x09
	.zero		1


	//   ....[2]....
        /*29d8*/ 	.word	0x00000380
        /*29dc*/ 	.word	0x000000ff
        /*29e0*/ 	.word	0x00000008
        /*29e4*/ 	.short	0x0100
        /*29e6*/ 	.byte	0x09
	.zero		1


	//   ....[3]....
        /*29e8*/ 	.word	0x00000390
        /*29ec*/ 	.word	0x000000ff
        /*29f0*/ 	.word	0x00000048
        /*29f4*/ 	.short	0x0100
        /*29f6*/ 	.byte	0x09
	.zero		1


	//   ....[4]....
        /*29f8*/ 	.word	0x000003a0
        /*29fc*/ 	.word	0x000000ff
        /*2a00*/ 	.word	0x00000010
        /*2a04*/ 	.short	0x0100
        /*2a06*/ 	.byte	0x09
	.zero		1


	//   ....[5]....
        /*2a08*/ 	.word	0x000003b0
        /*2a0c*/ 	.word	0x000000ff
        /*2a10*/ 	.word	0x00000050
        /*2a14*/ 	.short	0x0100
        /*2a16*/ 	.byte	0x09
	.zero		1


	//   ....[6]....
        /*2a18*/ 	.word	0x000003c0
        /*2a1c*/ 	.word	0x000000ff
        /*2a20*/ 	.word	0x00000018
        /*2a24*/ 	.short	0x0100
        /*2a26*/ 	.byte	0x09
	.zero		1


	//   ....[7]....
        /*2a28*/ 	.word	0x000003d0
        /*2a2c*/ 	.word	0x000000ff
        /*2a30*/ 	.word	0x00000058
        /*2a34*/ 	.short	0x0100
        /*2a36*/ 	.byte	0x09
	.zero		1


	//   ....[8]....
        /*2a38*/ 	.word	0x000003e0
        /*2a3c*/ 	.word	0x000000ff
        /*2a40*/ 	.word	0x00000020
        /*2a44*/ 	.short	0x0100
        /*2a46*/ 	.byte	0x09
	.zero		1


	//   ....[9]....
        /*2a48*/ 	.word	0x000003f0
        /*2a4c*/ 	.word	0x000000ff
        /*2a50*/ 	.word	0x00000060
        /*2a54*/ 	.short	0x0100
        /*2a56*/ 	.byte	0x09
	.zero		1


	//   ....[10]....
        /*2a58*/ 	.word	0x00000400
        /*2a5c*/ 	.word	0x000000ff
        /*2a60*/ 	.word	0x00000028
        /*2a64*/ 	.short	0x0100
        /*2a66*/ 	.byte	0x09
	.zero		1


	//   ....[11]....
        /*2a68*/ 	.word	0x00000410
        /*2a6c*/ 	.word	0x000000ff
        /*2a70*/ 	.word	0x00000068
        /*2a74*/ 	.short	0x0100
        /*2a76*/ 	.byte	0x09
	.zero		1


	//   ....[12]....
        /*2a78*/ 	.word	0x00000420
        /*2a7c*/ 	.word	0x000000ff
        /*2a80*/ 	.word	0x00000030
        /*2a84*/ 	.short	0x0100
        /*2a86*/ 	.byte	0x09
	.zero		1


	//   ....[13]....
        /*2a88*/ 	.word	0x00000430
        /*2a8c*/ 	.word	0x000000ff
        /*2a90*/ 	.word	0x00000070
        /*2a94*/ 	.short	0x0100
        /*2a96*/ 	.byte	0x09
	.zero		1


	//   ....[14]....
        /*2a98*/ 	.word	0x00000440
        /*2a9c*/ 	.word	0x000000ff
        /*2aa0*/ 	.word	0x00000038
        /*2aa4*/ 	.short	0x0100
        /*2aa6*/ 	.byte	0x09
	.zero		1


	//   ....[15]....
        /*2aa8*/ 	.word	0x00000450
        /*2aac*/ 	.word	0x000000ff
        /*2ab0*/ 	.word	0x00000078
        /*2ab4*/ 	.short	0x0100
        /*2ab6*/ 	.byte	0x09
	.zero		1


	//   ....[16]....
        /*2ab8*/ 	.word	0x00000840
        /*2abc*/ 	.word	0x000000ff
        /*2ac0*/ 	.word	0x00000090
        /*2ac4*/ 	.short	0x0100
        /*2ac6*/ 	.byte	0x06
	.zero		1


	//   ....[17]....
        /*2ac8*/ 	.word	0x000008b0
        /*2acc*/ 	.word	0x000000ff
        /*2ad0*/ 	.word	0x00000098
        /*2ad4*/ 	.short	0x0100
        /*2ad6*/ 	.byte	0x06
	.zero		1


	//   ....[18]....
        /*2ad8*/ 	.word	0x000025f0
        /*2adc*/ 	.word	0x000000ff
        /*2ae0*/ 	.word	0x00000000
        /*2ae4*/ 	.short	0x010a
        /*2ae6*/ 	.byte	0x06
	.zero		1


	//   ....[19]....
        /*2ae8*/ 	.word	0x00002650
        /*2aec*/ 	.word	0x000000ff
        /*2af0*/ 	.word	0x00000000
        /*2af4*/ 	.short	0x010a
        /*2af6*/ 	.byte	0x06
	.zero		1


	//   ....[20]....
        /*2af8*/ 	.word	0x00005150
        /*2afc*/ 	.word	0x000000ff
        /*2b00*/ 	.word	0x00000000
        /*2b04*/ 	.short	0x010a
        /*2b06*/ 	.byte	0x08
	.zero		1


	//   ....[21]....
        /*2b08*/ 	.word	0x00005190
        /*2b0c*/ 	.word	0x000000ff
        /*2b10*/ 	.word	0x00000000
        /*2b14*/ 	.short	0x010a
        /*2b16*/ 	.byte	0x08
	.zero		1


	//   ....[22]....
        /*2b18*/ 	.word	0x00007c30
        /*2b1c*/ 	.word	0x000000e5
        /*2b20*/ 	.word	0x00000000
        /*2b24*/ 	.short	0x0101
        /*2b26*/ 	.byte	0x3f
	.zero		1


	//   ....[23]....
        /*2b28*/ 	.word	0x00009e70
        /*2b2c*/ 	.word	0x00000018
        /*2b30*/ 	.word	0x00000000
        /*2b34*/ 	.short	0x0101
        /*2b36*/ 	.byte	0x3f
	.zero		1


	//   ....[24]....
        /*2b38*/ 	.word	0x000182a0
        /*2b3c*/ 	.word	0x0000000f
        /*2b40*/ 	.word	0x00000040
        /*2b44*/ 	.short	0x010a
        /*2b46*/ 	.byte	0x3f
	.zero		1


	//   ....[25]....
        /*2b48*/ 	.word	0x00018670
        /*2b4c*/ 	.word	0x00000002
        /*2b50*/ 	.word	0x00000098
        /*2b54*/ 	.short	0x0101
        /*2b56*/ 	.byte	0x3f
	.zero		1


	//   ....[26]....
        /*2b58*/ 	.word	0x00018e00
        /*2b5c*/ 	.word	0x00000005
        /*2b60*/ 	.word	0x00000000
        /*2b64*/ 	.short	0x010a
        /*2b66*/ 	.byte	0x3f
	.zero		1


	//   ....[27]....
        /*2b68*/ 	.word	0x00018e80
        /*2b6c*/ 	.word	0x00000007
        /*2b70*/ 	.word	0x00000000
        /*2b74*/ 	.short	0x010a
        /*2b76*/ 	.byte	0x3f
	.zero		1


	//   ....[28]....
        /*2b78*/ 	.word	0x00018f10
        /*2b7c*/ 	.word	0x00000006
        /*2b80*/ 	.word	0x00000000
        /*2b84*/ 	.short	0x010a
        /*2b86*/ 	.byte	0x3f
	.zero		1


	//   ....[29]....
        /*2b88*/ 	.word	0x00018fa0
        /*2b8c*/ 	.word	0x00000007
        /*2b90*/ 	.word	0x00000000
        /*2b94*/ 	.short	0x010a
        /*2b96*/ 	.byte	0x3f
	.zero		1


	//   ....[30]....
        /*2b98*/ 	.word	0x00019030
        /*2b9c*/ 	.word	0x00000006
        /*2ba0*/ 	.word	0x00000000
        /*2ba4*/ 	.short	0x010a
        /*2ba6*/ 	.byte	0x3f
	.zero		1


	//   ....[31]....
        /*2ba8*/ 	.word	0x000190c0
        /*2bac*/ 	.word	0x00000007
        /*2bb0*/ 	.word	0x00000000
        /*2bb4*/ 	.short	0x010a
        /*2bb6*/ 	.byte	0x3f
	.zero		1


	//   ....[32]....
        /*2bb8*/ 	.word	0x00019150
        /*2bbc*/ 	.word	0x00000006
        /*2bc0*/ 	.word	0x00000000
        /*2bc4*/ 	.short	0x010a
        /*2bc6*/ 	.byte	0x3f
	.zero		1


	//   ....[33]....
        /*2bc8*/ 	.word	0x000191e0
        /*2bcc*/ 	.word	0x00000003
        /*2bd0*/ 	.word	0x00000000
        /*2bd4*/ 	.short	0x010a
        /*2bd6*/ 	.byte	0x3f
	.zero		1


	//   ....[34]....
        /*2bd8*/ 	.word	0x00019250
        /*2bdc*/ 	.word	0x00000003
        /*2be0*/ 	.word	0x00000000
        /*2be4*/ 	.short	0x010a
        /*2be6*/ 	.byte	0x3f
	.zero		1


	//   ....[35]....
        /*2be8*/ 	.word	0x000192c0
        /*2bec*/ 	.word	0x00000000
        /*2bf0*/ 	.word	0x00000000
        /*2bf4*/ 	.short	0x010a
        /*2bf6*/ 	.byte	0x3f
	.zero		1


	//   ....[36]....
        /*2bf8*/ 	.word	0x000193a0
        /*2bfc*/ 	.word	0x0000000f
        /*2c00*/ 	.word	0x00000040
        /*2c04*/ 	.short	0x010a
        /*2c06*/ 	.byte	0x3f
	.zero		1


	//   ....[37]....
        /*2c08*/ 	.word	0x00019470
        /*2c0c*/ 	.word	0x00000005
        /*2c10*/ 	.word	0x00000000
        /*2c14*/ 	.short	0x010a
        /*2c16*/ 	.byte	0x3f
	.zero		1


	//   ....[38]....
        /*2c18*/ 	.word	0x000194c0
        /*2c1c*/ 	.word	0x00000007
        /*2c20*/ 	.word	0x00000000
        /*2c24*/ 	.short	0x010a
        /*2c26*/ 	.byte	0x3f
	.zero		1


	//   ....[39]....
        /*2c28*/ 	.word	0x00019510
        /*2c2c*/ 	.word	0x00000006
        /*2c30*/ 	.word	0x00000000
        /*2c34*/ 	.short	0x010a
        /*2c36*/ 	.byte	0x3f
	.zero		1


	//   ....[40]....
        /*2c38*/ 	.word	0x00019560
        /*2c3c*/ 	.word	0x00000007
        /*2c40*/ 	.word	0x00000000
        /*2c44*/ 	.short	0x010a
        /*2c46*/ 	.byte	0x3f
	.zero		1


	//   ....[41]....
        /*2c48*/ 	.word	0x000195b0
        /*2c4c*/ 	.word	0x00000006
        /*2c50*/ 	.word	0x00000000
        /*2c54*/ 	.short	0x010a
        /*2c56*/ 	.byte	0x3f
	.zero		1


	//   ....[42]....
        /*2c58*/ 	.word	0x00019600
        /*2c5c*/ 	.word	0x00000007
        /*2c60*/ 	.word	0x00000000
        /*2c64*/ 	.short	0x010a
        /*2c66*/ 	.byte	0x3f
	.zero		1


	//   ....[43]....
        /*2c68*/ 	.word	0x00019650
        /*2c6c*/ 	.word	0x00000006
        /*2c70*/ 	.word	0x00000000
        /*2c74*/ 	.short	0x010a
        /*2c76*/ 	.byte	0x3f
	.zero		1


	//----- nvinfo : EIATTR_NUM_MBARRIERS
	.align		4
.L_30:
        /*2c78*/ 	.byte	0x03, 0x38
        /*2c7a*/ 	.short	0x0012


	//----- nvinfo : EIATTR_EXIT_INSTR_OFFSETS
	.align		4
        /*2c7c*/ 	.byte	0x04, 0x1c
        /*2c7e*/ 	.short	(.L_32 - .L_31)


	//   ....[0]....
.L_31:
        /*2c80*/ 	.word	0x00000aa0


	//   ....[1]....
        /*2c84*/ 	.word	0x00001380


	//   ....[2]....
        /*2c88*/ 	.word	0x00017980


	//   ....[3]....
        /*2c8c*/ 	.word	0x00017f10


	//   ....[4]....
        /*2c90*/ 	.word	0x00019230


	//----- nvinfo : EIATTR_MAX_THREADS
	.align		4
.L_32:
        /*2c94*/ 	.byte	0x04, 0x05
        /*2c96*/ 	.short	(.L_34 - .L_33)
.L_33:
        /*2c98*/ 	.word	0x00000180
        /*2c9c*/ 	.word	0x00000001
        /*2ca0*/ 	.word	0x00000001


	//----- nvinfo : EIATTR_CRS_STACK_SIZE
	.align		4
.L_34:
        /*2ca4*/ 	.byte	0x04, 0x1e
        /*2ca6*/ 	.short	(.L_36 - .L_35)
.L_35:
        /*2ca8*/ 	.word	0x00000000


	//----- nvinfo : EIATTR_CBANK_PARAM_SIZE
	.align		4
.L_36:
        /*2cac*/ 	.byte	0x03, 0x19
        /*2cae*/ 	.short	0x0470


	//----- nvinfo : EIATTR_PARAM_CBANK
	.align		4
        /*2cb0*/ 	.byte	0x04, 0x0a
        /*2cb2*/ 	.short	(.L_38 - .L_37)
	.align		4
.L_37:
        /*2cb4*/ 	.word	index@(.nv.constant0._ZN7cutlass13device_kernelINS_4gemm6kernel13GemmUniversalIN4cute5tupleIJiiiiEEENS1_10collective13CollectiveMmaINS1_37MainloopSm90TmaGmmaWarpSpecializedFP8ILi8ENS5_IJNS4_1CILi2EEENSA_ILi1EEESC_EEENS1_35KernelTmaWarpSpecializedCooperativeEEENS5_IJNSA_ILi256EEENSA_ILi176EEENSA_ILi64EEEEEENS_12float_e4m3_tENS5_IJlSC_lEEESK_SL_NS4_8TiledMMAINS4_8MMA_AtomIJNS4_4SM904GMMA30MMA_64x16x32_F32E4M3E4M3_SS_TNILNSP_7ScaleInE1ELSR_1EEEEEENS4_6LayoutISD_NS5_IJSC_NSA_ILi0EEESV_EEEEENS5_IJNS4_10UnderscoreESY_SY_EEEEENS4_13SM90_TMA_LOADENS4_14ComposedLayoutINS4_7SwizzleILi2ELi4ELi3EEENS4_18smem_ptr_flag_bitsILi8EEENSU_INS5_IJNSA_ILi8EEESI_EEENS5_IJSI_SC_EEEEEEEvNS4_8identityENS4_23SM90_TMA_LOAD_MULTICASTES1B_vS1C_EENS_8epilogue10collective6detail29Sm90TmaWarpSpecializedAdapterINS1G_15DefaultEpilogueISK_SL_SL_NS1F_6thread17LinearCombinationISK_Li1EffLNS1K_9ScaleType4KindE0ELNS_15FloatRoundStyleE2ESK_EENS1_15EpilogueDefaultEEEEEvvEEEEvNT_6ParamsE)
        /*2cb8*/ 	.short	0x0210
        /*2cba*/ 	.short	0x0470


	//----- nvinfo : EIATTR_SW_WAR
	.align		4
.L_38:
        /*2cbc*/ 	.byte	0x04, 0x36
        /*2cbe*/ 	.short	(.L_40 - .L_39)
.L_39:
        /*2cc0*/ 	.word	0x00000008
.L_40:


//--------------------- .nv.callgraph             --------------------------
	.section	.nv.callgraph,"",@"SHT_CUDA_CALLGRAPH"
	.align	4
	.sectionentsize	8
	.align		4
        /*0000*/ 	.word	0x00000000
	.align		4
        /*0004*/ 	.word	0xffffffff
	.align		4
        /*0008*/ 	.word	0x00000000
	.align		4
        /*000c*/ 	.word	0xfffffffe
	.align		4
        /*0010*/ 	.word	0x00000000
	.align		4
        /*0014*/ 	.word	0xfffffffd
	.align		4
        /*0018*/ 	.word	0x00000000
	.align		4
        /*001c*/ 	.word	0xfffffffc


//--------------------- .nv.constant4             --------------------------
	.section	.nv.constant4,"a",@progbits
	.align	8
	.align		8
.nv.constant4:
        /*0000*/ 	.dword	_ZN39_INTERNAL_85edacf5_4_k_cu_fb3c1a65_63314cuda3std3__45__cpo5beginE
	.align		8
        /*0008*/ 	.dword	_ZN39_INTERNAL_85edacf5_4_k_cu_fb3c1a65_63314cuda3std3__45__cpo3endE
	.align		8
        /*0010*/ 	.dword	_ZN39_INTERNAL_85edacf5_4_k_cu_fb3c1a65_63314cuda3std3__45__cpo6cbeginE
	.align		8
        /*0018*/ 	.dword	_ZN39_INTERNAL_85edacf5_4_k_cu_fb3c1a65_63314cuda3std3__45__cpo4cendE
	.align		8
        /*0020*/ 	.dword	_ZN39_INTERNAL_85edacf5_4_k_cu_fb3c1a65_63314cuda3std3__441_GLOBAL__N__85edacf5_4_k_cu_fb3c1a65_63316ignoreE
	.align		8
        /*0028*/ 	.dword	_ZN39_INTERNAL_85edacf5_4_k_cu_fb3c1a65_63314cuda3std3__419piecewise_constructE
	.align		8
        /*0030*/ 	.dword	_ZN39_INTERNAL_85edacf5_4_k_cu_fb3c1a65_63314cuda3std3__48in_placeE
	.align		8
        /*0038*/ 	.dword	_ZN39_INTERNAL_85edacf5_4_k_cu_fb3c1a65_63314cuda3std6ranges3__45__cpo4swapE
	.align		8
        /*0040*/ 	.dword	_ZN39_INTERNAL_85edacf5_4_k_cu_fb3c1a65_63314cuda3std6ranges3__45__cpo9iter_moveE
	.align		8
        /*0048*/ 	.dword	_ZN39_INTERNAL_85edacf5_4_k_cu_fb3c1a65_63314cute7productE
	.align		8
        /*0050*/ 	.dword	_ZN39_INTERNAL_85edacf5_4_k_cu_fb3c1a65_63314cute1_E


//--------------------- .text._ZN7cutlass13device_kernelINS_4gemm6kernel13GemmUniversalIN4cute5tupleIJiiiiEEENS1_10collective13CollectiveMmaINS1_37MainloopSm90TmaGmmaWarpSpecializedFP8ILi8ENS5_IJNS4_1CILi2EEENSA_ILi1EEESC_EEENS1_35KernelTmaWarpSpecializedCooperativeEEENS5_IJNSA_ILi256EEENSA_ILi176EEENSA_ILi64EEEEEENS_12float_e4m3_tENS5_IJlSC_lEEESK_SL_NS4_8TiledMMAINS4_8MMA_AtomIJNS4_4SM904GMMA30MMA_64x16x32_F32E4M3E4M3_SS_TNILNSP_7ScaleInE1ELSR_1EEEEEENS4_6LayoutISD_NS5_IJSC_NSA_ILi0EEESV_EEEEENS5_IJNS4_10UnderscoreESY_SY_EEEEENS4_13SM90_TMA_LOADENS4_14ComposedLayoutINS4_7SwizzleILi2ELi4ELi3EEENS4_18smem_ptr_flag_bitsILi8EEENSU_INS5_IJNSA_ILi8EEESI_EEENS5_IJSI_SC_EEEEEEEvNS4_8identityENS4_23SM90_TMA_LOAD_MULTICASTES1B_vS1C_EENS_8epilogue10collective6detail29Sm90TmaWarpSpecializedAdapterINS1G_15DefaultEpilogueISK_SL_SL_NS1F_6thread17LinearCombinationISK_Li1EffLNS1K_9ScaleType4KindE0ELNS_15FloatRoundStyleE2ESK_EENS1_15EpilogueDefaultEEEEEvvEEEEvNT_6ParamsE --------------------------
	.section	.text._ZN7cutlass13device_kernelINS_4gemm6kernel13GemmUniversalIN4cute5tupleIJiiiiEEENS1_10collective13CollectiveMmaINS1_37MainloopSm90TmaGmmaWarpSpecializedFP8ILi8ENS5_IJNS4_1CILi2EEENSA_ILi1EEESC_EEENS1_35KernelTmaWarpSpecializedCooperativeEEENS5_IJNSA_ILi256EEENSA_ILi176EEENSA_ILi64EEEEEENS_12float_e4m3_tENS5_IJlSC_lEEESK_SL_NS4_8TiledMMAINS4_8MMA_AtomIJNS4_4SM904GMMA30MMA_64x16x32_F32E4M3E4M3_SS_TNILNSP_7ScaleInE1ELSR_1EEEEEENS4_6LayoutISD_NS5_IJSC_NSA_ILi0EEESV_EEEEENS5_IJNS4_10UnderscoreESY_SY_EEEEENS4_13SM90_TMA_LOADENS4_14ComposedLayoutINS4_7SwizzleILi2ELi4ELi3EEENS4_18smem_ptr_flag_bitsILi8EEENSU_INS5_IJNSA_ILi8EEESI_EEENS5_IJSI_SC_EEEEEEEvNS4_8identityENS4_23SM90_TMA_LOAD_MULTICASTES1B_vS1C_EENS_8epilogue10collective6detail29Sm90TmaWarpSpecializedAdapterINS1G_15DefaultEpilogueISK_SL_SL_NS1F_6thread17LinearCombinationISK_Li1EffLNS1K_9ScaleType4KindE0ELNS_15FloatRoundStyleE2ESK_EENS1_15EpilogueDefaultEEEEEvvEEEEvNT_6ParamsE,"ax",@progbits
	.align	128
.text._ZN7cutlass13device_kernelINS_4gemm6kernel13GemmUniversalIN4cute5tupleIJiiiiEEENS1_10collective13CollectiveMmaINS1_37MainloopSm90TmaGmmaWarpSpecializedFP8ILi8ENS5_IJNS4_1CILi2EEENSA_ILi1EEESC_EEENS1_35KernelTmaWarpSpecializedCooperativeEEENS5_IJNSA_ILi256EEENSA_ILi176EEENSA_ILi64EEEEEENS_12float_e4m3_tENS5_IJlSC_lEEESK_SL_NS4_8TiledMMAINS4_8MMA_AtomIJNS4_4SM904GMMA30MMA_64x16x32_F32E4M3E4M3_SS_TNILNSP_7ScaleInE1ELSR_1EEEEEENS4_6LayoutISD_NS5_IJSC_NSA_ILi0EEESV_EEEEENS5_IJNS4_10UnderscoreESY_SY_EEEEENS4_13SM90_TMA_LOADENS4_14ComposedLayoutINS4_7SwizzleILi2ELi4ELi3EEENS4_18smem_ptr_flag_bitsILi8EEENSU_INS5_IJNSA_ILi8EEESI_EEENS5_IJSI_SC_EEEEEEEvNS4_8identityENS4_23SM90_TMA_LOAD_MULTICASTES1B_vS1C_EENS_8epilogue10collective6detail29Sm90TmaWarpSpecializedAdapterINS1G_15DefaultEpilogueISK_SL_SL_NS1F_6thread17LinearCombinationISK_Li1EffLNS1K_9ScaleType4KindE0ELNS_15FloatRoundStyleE2ESK_EENS1_15EpilogueDefaultEEEEEvvEEEEvNT_6ParamsE:
        .type           _ZN7cutlass13device_kernelINS_4gemm6kernel13GemmUniversalIN4cute5tupleIJiiiiEEENS1_10collective13CollectiveMmaINS1_37MainloopSm90TmaGmmaWarpSpecializedFP8ILi8ENS5_IJNS4_1CILi2EEENSA_ILi1EEESC_EEENS1_35KernelTmaWarpSpecializedCooperativeEEENS5_IJNSA_ILi256EEENSA_ILi176EEENSA_ILi64EEEEEENS_12float_e4m3_tENS5_IJlSC_lEEESK_SL_NS4_8TiledMMAINS4_8MMA_AtomIJNS4_4SM904GMMA30MMA_64x16x32_F32E4M3E4M3_SS_TNILNSP_7ScaleInE1ELSR_1EEEEEENS4_6LayoutISD_NS5_IJSC_NSA_ILi0EEESV_EEEEENS5_IJNS4_10UnderscoreESY_SY_EEEEENS4_13SM90_TMA_LOADENS4_14ComposedLayoutINS4_7SwizzleILi2ELi4ELi3EEENS4_18smem_ptr_flag_bitsILi8EEENSU_INS5_IJNSA_ILi8EEESI_EEENS5_IJSI_SC_EEEEEEEvNS4_8identityENS4_23SM90_TMA_LOAD_MULTICASTES1B_vS1C_EENS_8epilogue10collective6detail29Sm90TmaWarpSpecializedAdapterINS1G_15DefaultEpilogueISK_SL_SL_NS1F_6thread17LinearCombinationISK_Li1EffLNS1K_9ScaleType4KindE0ELNS_15FloatRoundStyleE2ESK_EENS1_15EpilogueDefaultEEEEEvvEEEEvNT_6ParamsE,@function
        .size           _ZN7cutlass13device_kernelINS_4gemm6kernel13GemmUniversalIN4cute5tupleIJiiiiEEENS1_10collective13CollectiveMmaINS1_37MainloopSm90TmaGmmaWarpSpecializedFP8ILi8ENS5_IJNS4_1CILi2EEENSA_ILi1EEESC_EEENS1_35KernelTmaWarpSpecializedCooperativeEEENS5_IJNSA_ILi256EEENSA_ILi176EEENSA_ILi64EEEEEENS_12float_e4m3_tENS5_IJlSC_lEEESK_SL_NS4_8TiledMMAINS4_8MMA_AtomIJNS4_4SM904GMMA30MMA_64x16x32_F32E4M3E4M3_SS_TNILNSP_7ScaleInE1ELSR_1EEEEEENS4_6LayoutISD_NS5_IJSC_NSA_ILi0EEESV_EEEEENS5_IJNS4_10UnderscoreESY_SY_EEEEENS4_13SM90_TMA_LOADENS4_14ComposedLayoutINS4_7SwizzleILi2ELi4ELi3EEENS4_18smem_ptr_flag_bitsILi8EEENSU_INS5_IJNSA_ILi8EEESI_EEENS5_IJSI_SC_EEEEEEEvNS4_8identityENS4_23SM90_TMA_LOAD_MULTICASTES1B_vS1C_EENS_8epilogue10collective6detail29Sm90TmaWarpSpecializedAdapterINS1G_15DefaultEpilogueISK_SL_SL_NS1F_6thread17LinearCombinationISK_Li1EffLNS1K_9ScaleType4KindE0ELNS_15FloatRoundStyleE2ESK_EENS1_15EpilogueDefaultEEEEEvvEEEEvNT_6ParamsE,(.L_x_437 - _ZN7cutlass13device_kernelINS_4gemm6kernel13GemmUniversalIN4cute5tupleIJiiiiEEENS1_10collective13CollectiveMmaINS1_37MainloopSm90TmaGmmaWarpSpecializedFP8ILi8ENS5_IJNS4_1CILi2EEENSA_ILi1EEESC_EEENS1_35KernelTmaWarpSpecializedCooperativeEEENS5_IJNSA_ILi256EEENSA_ILi176EEENSA_ILi64EEEEEENS_12float_e4m3_tENS5_IJlSC_lEEESK_SL_NS4_8TiledMMAINS4_8MMA_AtomIJNS4_4SM904GMMA30MMA_64x16x32_F32E4M3E4M3_SS_TNILNSP_7ScaleInE1ELSR_1EEEEEENS4_6LayoutISD_NS5_IJSC_NSA_ILi0EEESV_EEEEENS5_IJNS4_10UnderscoreESY_SY_EEEEENS4_13SM90_TMA_LOADENS4_14ComposedLayoutINS4_7SwizzleILi2ELi4ELi3EEENS4_18smem_ptr_flag_bitsILi8EEENSU_INS5_IJNSA_ILi8EEESI_EEENS5_IJSI_SC_EEEEEEEvNS4_8identityENS4_23SM90_TMA_LOAD_MULTICASTES1B_vS1C_EENS_8epilogue10collective6detail29Sm90TmaWarpSpecializedAdapterINS1G_15DefaultEpilogueISK_SL_SL_NS1F_6thread17LinearCombinationISK_Li1EffLNS1K_9ScaleType4KindE0ELNS_15FloatRoundStyleE2ESK_EENS1_15EpilogueDefaultEEEEEvvEEEEvNT_6ParamsE)
        .other          _ZN7cutlass13device_kernelINS_4gemm6kernel13GemmUniversalIN4cute5tupleIJiiiiEEENS1_10collective13CollectiveMmaINS1_37MainloopSm90TmaGmmaWarpSpecializedFP8ILi8ENS5_IJNS4_1CILi2EEENSA_ILi1EEESC_EEENS1_35KernelTmaWarpSpecializedCooperativeEEENS5_IJNSA_ILi256EEENSA_ILi176EEENSA_ILi64EEEEEENS_12float_e4m3_tENS5_IJlSC_lEEESK_SL_NS4_8TiledMMAINS4_8MMA_AtomIJNS4_4SM904GMMA30MMA_64x16x32_F32E4M3E4M3_SS_TNILNSP_7ScaleInE1ELSR_1EEEEEENS4_6LayoutISD_NS5_IJSC_NSA_ILi0EEESV_EEEEENS5_IJNS4_10UnderscoreESY_SY_EEEEENS4_13SM90_TMA_LOADENS4_14ComposedLayoutINS4_7SwizzleILi2ELi4ELi3EEENS4_18smem_ptr_flag_bitsILi8EEENSU_INS5_IJNSA_ILi8EEESI_EEENS5_IJSI_SC_EEEEEEEvNS4_8identityENS4_23SM90_TMA_LOAD_MULTICASTES1B_vS1C_EENS_8epilogue10collective6detail29Sm90TmaWarpSpecializedAdapterINS1G_15DefaultEpilogueISK_SL_SL_NS1F_6thread17LinearCombinationISK_Li1EffLNS1K_9ScaleType4KindE0ELNS_15FloatRoundStyleE2ESK_EENS1_15EpilogueDefaultEEEEEvvEEEEvNT_6ParamsE,@"STO_CUDA_ENTRY STV_DEFAULT"
_ZN7cutlass13device_kernelINS_4gemm6kernel13GemmUniversalIN4cute5tupleIJiiiiEEENS1_10collective13CollectiveMmaINS1_37MainloopSm90TmaGmmaWarpSpecializedFP8ILi8ENS5_IJNS4_1CILi2EEENSA_ILi1EEESC_EEENS1_35KernelTmaWarpSpecializedCooperativeEEENS5_IJNSA_ILi256EEENSA_ILi176EEENSA_ILi64EEEEEENS_12float_e4m3_tENS5_IJlSC_lEEESK_SL_NS4_8TiledMMAINS4_8MMA_AtomIJNS4_4SM904GMMA30MMA_64x16x32_F32E4M3E4M3_SS_TNILNSP_7ScaleInE1ELSR_1EEEEEENS4_6LayoutISD_NS5_IJSC_NSA_ILi0EEESV_EEEEENS5_IJNS4_10UnderscoreESY_SY_EEEEENS4_13SM90_TMA_LOADENS4_14ComposedLayoutINS4_7SwizzleILi2ELi4ELi3EEENS4_18smem_ptr_flag_bitsILi8EEENSU_INS5_IJNSA_ILi8EEESI_EEENS5_IJSI_SC_EEEEEEEvNS4_8identityENS4_23SM90_TMA_LOAD_MULTICASTES1B_vS1C_EENS_8epilogue10collective6detail29Sm90TmaWarpSpecializedAdapterINS1G_15DefaultEpilogueISK_SL_SL_NS1F_6thread17LinearCombinationISK_Li1EffLNS1K_9ScaleType4KindE0ELNS_15FloatRoundStyleE2ESK_EENS1_15EpilogueDefaultEEEEEvvEEEEvNT_6ParamsE:
[----:B------:R-:W0:Y:S02]  /*0000*/  LDC R1, c[0x0][0x28] ;  /* 0x00000a00ff017b82 */ /* 0x000e240000000800 */
[----:B0-----:R-:W-:Y:S01]  /*0010*/  VIADD R1, R1, 0xfffffd60 ;  /* 0xfffffd6001017836 */ /* 0x001fe20000000000 */
[----:B------:R-:W0:Y:S01]  /*0020*/  S2R R4, SR_TID.X ;  /* 0x0000000000047919 */ /* 0x000e220000002100 */
[----:B------:R-:W-:Y:S01]  /*0030*/  ELECT P0, URZ, PT ;  /* 0x00000000003f782f */ /* 0x000fe20003800000 */
[----:B------:R-:W-:Y:S01]  /*0040*/  BSSY B0, `(.L_x_0) ;  /* 0x0000015000007945 */ /* 0x000fe20003800000 */
[--C-:B0-----:R-:W-:Y:S02]  /*0050*/  SHF.R.U32.HI R0, RZ, 0x5, R4.reuse ;  /* 0x00000005ff007819 */ /* 0x101fe40000011604 */
[----:B------:R-:W-:-:S03]  /*0060*/  SHF.R.U32.HI R2, RZ, 0x7, R4 ;  /* 0x00000007ff027819 */ /* 0x000fc60000011604 */
[----:B------:R-:W0:Y:S04]  /*0070*/  SHFL.IDX PT, R3, R0, RZ, 0x1f ;  /* 0x00001fff00037589 */ /* 0x000e2800000e0000 */
[----:B------:R-:W1:Y:S01]  /*0080*/  SHFL.IDX PT, R2, R2, RZ, 0x1f ;  /* 0x00001fff02027589 */ /* 0x000e6200000e0000 */
[----:B0-----:R-:W-:Y:S02]  /*0090*/  R2UR UR4, R3 ;  /* 0x00000000030472ca */ /* 0x001fe400000e0000 */
[----:B-1----:R-:W-:-:S11]  /*00a0*/  R2UR UR6, R2 ;  /* 0x00000000020672ca */ /* 0x002fd600000e0000 */
[----:B------:R-:W-:Y:S02]  /*00b0*/  USHF.R.S32.HI UR5, URZ, 0x1f, UR4 ;  /* 0x0000001f3f057899 */ /* 0x000fe40008011404 */
[----:B------:R-:W-:Y:S02]  /*00c0*/  ISETP.NE.OR P0, PT, RZ, UR4, !P0 ;  /* 0x00000004ff007c0c */ /* 0x000fe4000c705670 */
[----:B------:R-:W-:-:S04]  /*00d0*/  ULEA.HI UR5, UR5, UR4, URZ, 0x2 ;  /* 0x0000000405057291 */ /* 0x000fc8000f8f103f */
[----:B------:R-:W-:-:S04]  /*00e0*/  ULOP3.LUT UR5, UR5, 0xfffffffc, URZ, 0xc0, !UPT ;  /* 0xfffffffc05057892 */ /* 0x000fc8000f8ec03f */
[----:B------:R-:W-:-:S03]  /*00f0*/  UIADD3 UR8, UR4, -UR5, URZ ;  /* 0x8000000504087290 */ /* 0x000fc6000fffe03f */
[----:B------:R-:W-:Y:S09]  /*0100*/  @P0 BRA `(.L_x_1) ;  /* 0x0000000000200947 */ /* 0x000ff20003800000 */
[----:B------:R-:W-:Y:S02]  /*0110*/  ULDC.64 UR4, c[0x0][0x198] ;  /* 0x0000660000047ab9 */ /* 0x000fe40000000a00 */
[----:B------:R-:W-:Y:S02]  /*0120*/  UIADD3 UR10, UP0, UR4, 0xf0, URZ ;  /* 0x000000f0040a7890 */ /* 0x000fe4000ff1e03f */
[----:B------:R-:W-:Y:S02]  /*0130*/  UIADD3 UR4, UP1, UR4, 0x1f0, URZ ;  /* 0x000001f004047890 */ /* 0x000fe4000ff3e03f */
[----:B------:R-:W-:Y:S02]  /*0140*/  UIADD3.X UR11, URZ, UR5, URZ, UP0, !UPT ;  /* 0x000000053f0b7290 */ /* 0x000fe400087fe43f */
[----:B------:R-:W-:-:S07]  /*0150*/  UIADD3.X UR5, URZ, UR5, URZ, UP1, !UPT ;  /* 0x000000053f057290 */ /* 0x000fce0008ffe43f */
[----:B------:R0:W-:Y:S02]  /*0160*/  UTMACCTL.PF [UR10] ;  /* 0x000000000a0079b9 */ /* 0x0001e40008040000 */
[----:B------:R0:W-:Y:S02]  /*0170*/  UTMACCTL.PF [UR4] ;  /* 0x00000000040079b9 */ /* 0x0001e40008040000 */
[----:B0-----:R-:W-:Y:S01]  /*0180*/  NOP ;  /* 0x0000000000007918 */ /* 0x001fe20000000000 */
.L_x_1:
[----:B------:R-:W-:Y:S05]  /*0190*/  BSYNC B0 ;  /* 0x0000000000007941 */ /* 0x000fea0003800000 */
.L_x_0:
[----:B------:R-:W-:Y:S01]  /*01a0*/  UISETP.NE.AND UP0, UPT, UR8, 0x3, UPT ;  /* 0x000000030800788c */ /* 0x000fe2000bf05270 */
[----:B------:R-:W0:Y:S01]  /*01b0*/  SHFL.IDX PT, R3, R0, RZ, 0x1f ;  /* 0x00001fff00037589 */ /* 0x000e2200000e0000 */
[----:B------:R-:W-:Y:S02]  /*01c0*/  UIADD3 UR10, UR6, -0x1, URZ ;  /* 0xffffffff060a7890 */ /* 0x000fe4000fffe03f */
[----:B------:R-:W-:Y:S01]  /*01d0*/  ISETP.NE.AND P1, PT, RZ, UR6, PT ;  /* 0x00000006ff007c0c */ /* 0x000fe2000bf25270 */
[----:B------:R-:W-:Y:S02]  /*01e0*/  UISETP.EQ.OR UP0, UPT, UR8, URZ, !UP0 ;  /* 0x0000003f0800728c */ /* 0x000fe4000c702670 */
[----:B------:R-:W-:Y:S02]  /*01f0*/  UISETP.GE.U32.AND UP1, UPT, UR10, 0x2, UPT ;  /* 0x000000020a00788c */ /* 0x000fe4000bf26070 */
[----:B------:R-:W-:-:S04]  /*0200*/  UISETP.EQ.AND UP0, UPT, UR6, URZ, UP0 ;  /* 0x0000003f0600728c */ /* 0x000fc80008702270 */
[----:B------:R-:W-:-:S04]  /*0210*/  USEL UR4, URZ, 0x1, !UP0 ;  /* 0x000000013f047887 */ /* 0x000fc8000c000000 */
[----:B------:R-:W-:-:S06]  /*0220*/  USEL UR4, UR4, 0x2, UP1 ;  /* 0x0000000204047887 */ /* 0x000fcc0008800000 */
[----:B------:R-:W-:Y:S01]  /*0230*/  IMAD.U32 R2, RZ, RZ, UR4 ;  /* 0x00000004ff027e24 */ /* 0x000fe2000f8e00ff */
[----:B0-----:R-:W-:-:S04]  /*0240*/  ISETP.NE.AND P0, PT, R3, RZ, PT ;  /* 0x000000ff0300720c */ /* 0x001fc80003f05270 */
[----:B------:R0:W-:Y:S09]  /*0250*/  STL [R1+0x1fc], R2 ;  /* 0x0001fc0201007387 */ /* 0x0001f20000100800 */
[----:B0-----:R-:W-:Y:S05]  /*0260*/  @P0 BRA `(.L_x_2) ;  /* 0x0000000000840947 */ /* 0x001fea0003800000 */
[----:B------:R-:W-:Y:S01]  /*0270*/  ELECT P0, URZ, PT ;  /* 0x00000000003f782f */ /* 0x000fe20003800000 */
[----:B------:R-:W-:-:S12]  /*0280*/  BSSY B0, `(.L_x_2) ;  /* 0x000001f000007945 */ /* 0x000fd80003800000 */
[----:B------:R-:W-:Y:S05]  /*0290*/  @!P0 BRA `(.L_x_3) ;  /* 0x0000000000748947 */ /* 0x000fea0003800000 */
[----:B------:R-:W0:Y:S01]  /*02a0*/  S2UR UR9, SR_CgaCtaId ;  /* 0x00000000000979c3 */ /* 0x000e220000008800 */
[----:B------:R-:W-:Y:S01]  /*02b0*/  UMOV UR4, 0x400 ;  /* 0x0000040000047882 */ /* 0x000fe20000000000 */
[----:B------:R-:W-:Y:S01]  /*02c0*/  UMOV UR5, 0x1 ;  /* 0x0000000100057882 */ /* 0x000fe20000000000 */
[----:B------:R-:W-:Y:S02]  /*02d0*/  UMOV UR6, 0x4 ;  /* 0x0000000400067882 */ /* 0x000fe40000000000 */
[----:B------:R-:W-:-:S04]  /*02e0*/  UIADD3 UR6, -UR6, 0x100000, URZ ;  /* 0x0010000006067890 */ /* 0x000fc8000fffe13f */
[----:B------:R-:W-:Y:S02]  /*02f0*/  USHF.L.U32 UR7, UR6, 0xb, URZ ;  /* 0x0000000b06077899 */ /* 0x000fe4000800063f */
[----:B------:R-:W-:Y:S02]  /*0300*/  USHF.L.U32 UR6, UR6, 0x1, URZ ;  /* 0x0000000106067899 */ /* 0x000fe4000800063f */
[----:B0-----:R-:W-:Y:S02]  /*0310*/  ULEA UR9, UR9, UR4, 0x18 ;  /* 0x0000000409097291 */ /* 0x001fe4000f8ec03f */
[----:B------:R-:W-:-:S04]  /*0320*/  UIADD3 UR4, -UR5, 0x100000, URZ ;  /* 0x0010000005047890 */ /* 0x000fc8000fffe13f */
[----:B------:R-:W-:Y:S02]  /*0330*/  USHF.L.U32 UR5, UR4, 0xb, URZ ;  /* 0x0000000b04057899 */ /* 0x000fe4000800063f */
[----:B------:R-:W-:Y:S01]  /*0340*/  USHF.L.U32 UR4, UR4, 0x1, URZ ;  /* 0x0000000104047899 */ /* 0x000fe2000800063f */
[----:B------:R-:W0:Y:S11]  /*0350*/  FENCE.VIEW.ASYNC.S ;  /* 0x00000000000073c6 */ /* 0x000e360000000000 */
[----:B0-----:R0:W1:Y:S01]  /*0360*/  SYNCS.EXCH.64 URZ, [UR9], UR4 ;  /* 0x00000004093f75b2 */ /* 0x0010620008000100 */
[----:B------:R0:W2:Y:S01]  /*0370*/  SYNCS.EXCH.64 URZ, [UR9+0x40], UR6 ;  /* 0x00004006093f75b2 */ /* 0x0000a20008000100 */
[----:B------:R0:W3:Y:S01]  /*0380*/  SYNCS.EXCH.64 URZ, [UR9+0x8], UR4 ;  /* 0x00000804093f75b2 */ /* 0x0000e20008000100 */
[----:B------:R0:W4:Y:S01]  /*0390*/  SYNCS.EXCH.64 URZ, [UR9+0x48], UR6 ;  /* 0x00004806093f75b2 */ /* 0x0001220008000100 */
[----:B------:R0:W0:Y:S01]  /*03a0*/  SYNCS.EXCH.64 URZ, [UR9+0x10], UR4 ;  /* 0x00001004093f75b2 */ /* 0x0000220008000100 */
        /* <DEDUP_REMOVED lines=11> */
[----:B------:R-:W-:Y:S01]  /*0460*/  NOP ;  /* 0x0000000000007918 */ /* 0x000fe20000000000 */
.L_x_3:
[----:B0-----:R-:W-:Y:S05]  /*0470*/  BSYNC B0 ;  /* 0x0000000000007941 */ /* 0x001fea0003800000 */
.L_x_2:
[----:B------:R-:W-:Y:S01]  /*0480*/  SHF.R.S32.HI R2, RZ, 0x1f, R4 ;  /* 0x0000001fff027819 */ /* 0x000fe20000011404 */
[----:B------:R-:W0:Y:S01]  /*0490*/  SHFL.IDX PT, R0, R0, RZ, 0x1f ;  /* 0x00001fff00007589 */ /* 0x000e2200000e0000 */
[----:B------:R-:W5:Y:S01]  /*04a0*/  S2UR UR9, SR_CTAID.X ;  /* 0x00000000000979c3 */ /* 0x000f620000002500 */
[----:B------:R-:W-:Y:S02]  /*04b0*/  ELECT P0, URZ, PT ;  /* 0x00000000003f782f */ /* 0x000fe40003800000 */
[----:B------:R-:W-:Y:S01]  /*04c0*/  LEA.HI R2, R2, R4, RZ, 0x7 ;  /* 0x0000000402027211 */ /* 0x000fe200078f38ff */
[----:B------:R-:W-:Y:S01]  /*04d0*/  ULDC UR4, c[0x0][0x150] ;  /* 0x0000540000047ab9 */ /* 0x000fe20000000800 */
[----:B------:R-:W-:Y:S01]  /*04e0*/  SHF.R.S32.HI R6, RZ, 0x1f, R3 ;  /* 0x0000001fff067819 */ /* 0x000fe20000011403 */
[----:B------:R-:W-:Y:S01]  /*04f0*/  NOP ;  /* 0x0000000000007918 */ /* 0x000fe20000000000 */
[----:B------:R-:W-:Y:S01]  /*0500*/  LOP3.LUT R2, R2, 0xffffff80, RZ, 0xc0, !PT ;  /* 0xffffff8002027812 */ /* 0x000fe200078ec0ff */
[----:B------:R-:W-:Y:S01]  /*0510*/  NOP ;  /* 0x0000000000007918 */ /* 0x000fe20000000000 */
[----:B------:R-:W-:Y:S01]  /*0520*/  LEA.HI R6, R6, R3, RZ, 0x2 ;  /* 0x0000000306067211 */ /* 0x000fe200078f10ff */
[----:B------:R-:W1:Y:S02]  /*0530*/  LDC R8, c[0x0][0x144] ;  /* 0x00005100ff087b82 */ /* 0x000e640000000800 */
[----:B------:R-:W-:Y:S01]  /*0540*/  IMAD.IADD R4, R4, 0x1, -R2 ;  /* 0x0000000104047824 */ /* 0x000fe200078e0a02 */
[----:B------:R-:W-:Y:S01]  /*0550*/  LOP3.LUT R6, R6, 0x3ffffffc, RZ, 0xc0, !PT ;  /* 0x3ffffffc06067812 */ /* 0x000fe200078ec0ff */
[----:B------:R-:W2:Y:S03]  /*0560*/  S2R R2, SR_CTAID.Y ;  /* 0x0000000000027919 */ /* 0x000ea60000002600 */
[----:B------:R-:W-:Y:S01]  /*0570*/  SHF.R.S32.HI R5, RZ, 0x1f, R4 ;  /* 0x0000001fff057819 */ /* 0x000fe20000011404 */
[----:B------:R-:W-:Y:S01]  /*0580*/  IMAD.IADD R6, R3, 0x1, -R6 ;  /* 0x0000000103067824 */ /* 0x000fe200078e0a06 */
[----:B------:R-:W3:Y:S02]  /*0590*/  LDC R11, c[0x0][0x148] ;  /* 0x00005200ff0b7b82 */ /* 0x000ee40000000800 */
[----:B------:R-:W-:-:S02]  /*05a0*/  LEA.HI R5, R5, R4, RZ, 0x3 ;  /* 0x0000000405057211 */ /* 0x000fc400078f18ff */
[----:B0-----:R-:W-:Y:S02]  /*05b0*/  ISETP.NE.OR P0, PT, R0, RZ, !P0 ;  /* 0x000000ff0000720c */ /* 0x001fe40004705670 */
[--C-:B------:R-:W-:Y:S02]  /*05c0*/  SHF.R.S32.HI R0, RZ, 0x3, R5.reuse ;  /* 0x00000003ff007819 */ /* 0x100fe40000011405 */
[----:B------:R-:W-:Y:S02]  /*05d0*/  SHF.R.S32.HI R5, RZ, 0x1f, R5 ;  /* 0x0000001fff057819 */ /* 0x000fe40000011405 */
[----:B-----5:R-:W-:Y:S02]  /*05e0*/  I2FP.F32.U32 R7, UR9 ;  /* 0x0000000900077c45 */ /* 0x020fe40008201000 */
[----:B------:R-:W-:-:S03]  /*05f0*/  LEA.HI R5, R5, R0, RZ, 0x2 ;  /* 0x0000000005057211 */ /* 0x000fc600078f10ff */
[----:B------:R-:W-:Y:S01]  /*0600*/  FMUL R7, R7, UR4 ;  /* 0x0000000407077c20 */ /* 0x000fe20008400000 */
[----:B------:R-:W-:Y:S01]  /*0610*/  LOP3.LUT R5, R5, 0xfffffffc, RZ, 0xc0, !PT ;  /* 0xfffffffc05057812 */ /* 0x000fe200078ec0ff */
[----:B------:R-:W-:Y:S01]  /*0620*/  VOTEU.ALL UP0, P0 ;  /* 0x00000000003f7886 */ /* 0x000fe20000000000 */
[----:B------:R-:W-:Y:S01]  /*0630*/  ULDC UR4, c[0x0][0x154] ;  /* 0x0000550000047ab9 */ /* 0x000fe20000000800 */
[----:B------:R-:W-:Y:S02]  /*0640*/  VOTEU.ALL UP1, P0 ;  /* 0x00000000003f7886 */ /* 0x000fe40000020000 */
[----:B------:R-:W0:Y:S01]  /*0650*/  F2I.U32.TRUNC.NTZ R7, R7 ;  /* 0x0000000700077305 */ /* 0x000e22000020f000 */
[----:B------:R-:W-:Y:S01]  /*0660*/  IMAD.IADD R5, R0, 0x1, -R5 ;  /* 0x0000000100057824 */ /* 0x000fe200078e0a05 */
[----:B------:R-:W5:Y:S01]  /*0670*/  @!UP0 S2UR UR7, SR_CgaCtaId ;  /* 0x00000000000789c3 */ /* 0x000f620000008800 */
[----:B------:R-:W-:Y:S02]  /*0680*/  @!UP0 UMOV UR6, 0x400 ;  /* 0x0000040000068882 */ /* 0x000fe40000000000 */
[----:B------:R-:W-:Y:S01]  /*0690*/  IMAD R5, R6, 0x4, R5 ;  /* 0x0000000406057824 */ /* 0x000fe200078e0205 */
[----:B--2---:R-:W-:-:S04]  /*06a0*/  I2FP.F32.U32 R9, R2 ;  /* 0x0000000200097245 */ /* 0x004fc80000201000 */
[----:B------:R-:W-:Y:S01]  /*06b0*/  LEA.HI R0, R5, R5, RZ, 0x1 ;  /* 0x0000000505007211 */ /* 0x000fe200078f08ff */
[----:B------:R-:W-:Y:S01]  /*06c0*/  FMUL R9, R9, UR4 ;  /* 0x0000000409097c20 */ /* 0x000fe20008400000 */
[----:B------:R-:W-:Y:S02]  /*06d0*/  UMOV UR4, 0x20 ;  /* 0x0000002000047882 */ /* 0x000fe40000000000 */
[----:B------:R-:W-:Y:S01]  /*06e0*/  LOP3.LUT R6, R0, 0xfffffffe, RZ, 0xc0, !PT ;  /* 0xfffffffe00067812 */ /* 0x000fe200078ec0ff */
[----:B0-----:R-:W-:Y:S01]  /*06f0*/  IMAD.MOV R13, RZ, RZ, -R7 ;  /* 0x000000ffff0d7224 */ /* 0x001fe200078e0a07 */
[----:B------:R-:W-:-:S04]  /*0700*/  @!UP0 UIADD3 UR4, -UR4, 0x100000, URZ ;  /* 0x0010000004048890 */ /* 0x000fc8000fffe13f */
[----:B------:R-:W-:Y:S02]  /*0710*/  @!UP0 USHF.L.U32 UR5, UR4, 0xb, URZ ;  /* 0x0000000b04058899 */ /* 0x000fe4000800063f */
[----:B------:R-:W-:Y:S01]  /*0720*/  @!UP0 USHF.L.U32 UR4, UR4, 0x1, URZ ;  /* 0x0000000104048899 */ /* 0x000fe2000800063f */
[----:B------:R-:W0:Y:S01]  /*0730*/  F2I.U32.TRUNC.NTZ R9, R9 ;  /* 0x0000000900097305 */ /* 0x000e22000020f000 */
[----:B-1----:R-:W-:Y:S02]  /*0740*/  IMAD R0, R8, R13, UR9 ;  /* 0x0000000908007e24 */ /* 0x002fe4000f8e020d */
[C---:B------:R-:W-:Y:S02]  /*0750*/  IMAD.IADD R7, R5.reuse, 0x1, -R6 ;  /* 0x0000000105077824 */ /* 0x040fe400078e0a06 */
[----:B------:R-:W-:-:S03]  /*0760*/  IMAD.SHL.U32 R6, R5, 0x4, RZ ;  /* 0x0000000405067824 */ /* 0x000fc600078e00ff */
[----:B------:R-:W-:Y:S01]  /*0770*/  ISETP.NE.AND P2, PT, R7, R0, PT ;  /* 0x000000000700720c */ /* 0x000fe20003f45270 */
[----:B-----5:R-:W-:Y:S01]  /*0780*/  @!UP0 ULEA UR6, UR7, UR6, 0x18 ;  /* 0x0000000607068291 */ /* 0x020fe2000f8ec03f */
[----:B------:R-:W-:Y:S01]  /*0790*/  LOP3.LUT R10, R5, 0xc, R6, 0x78, !PT ;  /* 0x0000000c050a7812 */ /* 0x000fe200078e7806 */
[----:B------:R-:W1:Y:S01]  /*07a0*/  LDC R7, c[0x0][0x140] ;  /* 0x00005000ff077b82 */ /* 0x000e620000000800 */
[----:B------:R-:W-:Y:S01]  /*07b0*/  VOTEU.ALL UP0, P0 ;  /* 0x00000000003f7886 */ /* 0x000fe20000000000 */
[----:B------:R-:W-:Y:S01]  /*07c0*/  LOP3.LUT P0, RZ, R4, 0x7, RZ, 0xc0, !PT ;  /* 0x0000000704ff7812 */ /* 0x000fe2000780c0ff */
[----:B0-----:R-:W-:Y:S01]  /*07d0*/  IMAD.MOV R12, RZ, RZ, -R9 ;  /* 0x000000ffff0c7224 */ /* 0x001fe200078e0a09 */
[----:B------:R0:W-:Y:S01]  /*07e0*/  STL [R1+0x1f8], R10 ;  /* 0x0001f80a01007387 */ /* 0x0001e20000100800 */
[----:B------:R-:W-:Y:S01]  /*07f0*/  IMAD.MOV.U32 R4, RZ, RZ, 0x1 ;  /* 0x00000001ff047424 */ /* 0x000fe200078e00ff */
[----:B------:R-:W-:Y:S01]  /*0800*/  ISETP.LT.U32.AND P0, PT, R10, 0x2, !P0 ;  /* 0x000000020a00780c */ /* 0x000fe20004701070 */
[----:B---3--:R-:W-:-:S03]  /*0810*/  IMAD R6, R11, R12, R2 ;  /* 0x0000000c0b067224 */ /* 0x008fc600078e0202 */
[----:B------:R-:W-:Y:S01]  /*0820*/  @P2 LEA.HI R5, R10, R10, RZ, 0x1 ;  /* 0x0000000a0a052211 */ /* 0x000fe200078f08ff */
[----:B------:R-:W2:Y:S02]  /*0830*/  FENCE.VIEW.ASYNC.S ;  /* 0x00000000000073c6 */ /* 0x000ea40000000000 */
[----:B--2---:R0:W2:Y:S01]  /*0840*/  @!UP0 SYNCS.EXCH.64 URZ, [UR6+0x90], UR4 ;  /* 0x00009004063f85b2 */ /* 0x0040a20008000100 */
[----:B------:R-:W-:-:S04]  /*0850*/  @P2 SHF.R.S32.HI R5, RZ, 0x1, R5 ;  /* 0x00000001ff052819 */ /* 0x000fc80000011405 */
[----:B------:R-:W-:Y:S02]  /*0860*/  @P2 ISETP.NE.AND P3, PT, R5, R6, PT ;  /* 0x000000060500220c */ /* 0x000fe40003f65270 */
[----:B------:R-:W-:Y:S02]  /*0870*/  SEL R5, RZ, 0x1, !P0 ;  /* 0x00000001ff057807 */ /* 0x000fe40004000000 */
[----:B------:R-:W-:Y:S02]  /*0880*/  @P2 SEL R4, RZ, 0x1, P3 ;  /* 0x00000001ff042807 */ /* 0x000fe40001800000 */
[----:B-1----:R-:W-:Y:S02]  /*0890*/  ISETP.EQ.U32.AND P5, PT, R7, 0x1, PT ;  /* 0x000000010700780c */ /* 0x002fe40003fa2070 */
[----:B------:R-:W-:Y:S01]  /*08a0*/  LOP3.LUT R4, R4, R5, RZ, 0xc0, !PT ;  /* 0x0000000504047212 */ /* 0x000fe200078ec0ff */
[----:B------:R0:W1:Y:S01]  /*08b0*/  @!UP1 SYNCS.EXCH.64 URZ, [UR6+0x98], UR4 ;  /* 0x00009804063f95b2 */ /* 0x0000620008000100 */
[----:B------:R-:W-:-:S03]  /*08c0*/  NOP ;  /* 0x0000000000007918 */ /* 0x000fc60000000000 */
[----:B------:R0:W-:Y:S06]  /*08d0*/  STL [R1+0x1f4], R4 ;  /* 0x0001f40401007387 */ /* 0x0001ec0000100800 */
[----:B--2---:R-:W-:Y:S05]  /*08e0*/  @!P5 BRA `(.L_x_4) ;  /* 0x000000000008d947 */ /* 0x004fea0003800000 */
[----:B-1--4-:R-:W-:Y:S01]  /*08f0*/  UCGABAR_ARV ;  /* 0x00000000000079c7 */ /* 0x012fe20008000000 */
[----:B------:R-:W-:Y:S05]  /*0900*/  BRA `(.L_x_5) ;  /* 0x0000000000047947 */ /* 0x000fea0003800000 */
.L_x_4:
[----:B-1--4-:R-:W-:Y:S01]  /*0910*/  NOP ;  /* 0x0000000000007918 */ /* 0x012fe20000000000 */
.L_x_5:
[----:B------:R-:W1:Y:S01]  /*0920*/  LDC R3, c[0x0][0x65c] ;  /* 0x00019700ff037b82 */ /* 0x000e620000000800 */
[----:B0-----:R-:W-:Y:S02]  /*0930*/  IMAD.U32 R4, RZ, RZ, UR9 ;  /* 0x00000009ff047e24 */ /* 0x001fe4000f8e00ff */
[----:B------:R-:W-:Y:S01]  /*0940*/  IMAD.MOV.U32 R5, RZ, RZ, RZ ;  /* 0x000000ffff057224 */ /* 0x000fe200078e00ff */
[----:B-1----:R-:W-:-:S13]  /*0950*/  ISETP.NE.AND P4, PT, R3, 0x1, PT ;  /* 0x000000010300780c */ /* 0x002fda0003f85270 */
[----:B------:R-:W0:Y:S01]  /*0960*/  @P4 LDC R7, c[0x0][0x10] ;  /* 0x00000400ff074b82 */ /* 0x000e220000000800 */
[----:B------:R-:W-:Y:S02]  /*0970*/  @P4 IMAD.MOV.U32 R3, RZ, RZ, RZ ;  /* 0x000000ffff034224 */ /* 0x000fe400078e00ff */
[----:B------:R-:W-:-:S05]  /*0980*/  @P4 IMAD.MOV.U32 R13, RZ, RZ, RZ ;  /* 0x000000ffff0d4224 */ /* 0x000fca00078e00ff */
[----:B------:R-:W1:Y:S01]  /*0990*/  @!P4 LDC R9, c[0x0][0xc] ;  /* 0x00000300ff09cb82 */ /* 0x000e620000000800 */
[----:B0-----:R-:W-:-:S04]  /*09a0*/  @P4 IMAD.WIDE.U32 R6, R7, UR9, R2 ;  /* 0x0000000907064c25 */ /* 0x001fc8000f8e0002 */
[----:B------:R-:W-:Y:S02]  /*09b0*/  @P4 IMAD.MOV.U32 R10, RZ, RZ, R6 ;  /* 0x000000ffff0a4224 */ /* 0x000fe400078e0006 */
[----:B------:R-:W-:Y:S02]  /*09c0*/  @P4 IMAD.IADD R15, R7, 0x1, R13 ;  /* 0x00000001070f4824 */ /* 0x000fe400078e020d */
[----:B-1----:R-:W-:-:S04]  /*09d0*/  @!P4 IMAD.WIDE.U32 R4, R2, R9, R4 ;  /* 0x000000090204c225 */ /* 0x002fc800078e0004 */
[----:B------:R-:W-:Y:S02]  /*09e0*/  @!P4 IMAD.MOV.U32 R10, RZ, RZ, R4 ;  /* 0x000000ffff0ac224 */ /* 0x000fe400078e0004 */
[----:B------:R-:W-:-:S03]  /*09f0*/  @!P4 IMAD.MOV.U32 R15, RZ, RZ, R5 ;  /* 0x000000ffff0fc224 */ /* 0x000fc600078e0005 */
[----:B------:R0:W-:Y:S04]  /*0a00*/  STL [R1+0x208], R10 ;  /* 0x0002080a01007387 */ /* 0x0001e80000100800 */
[----:B------:R0:W-:Y:S01]  /*0a10*/  STL [R1+0x200], R15 ;  /* 0x0002000f01007387 */ /* 0x0001e20000100800 */
[----:B------:R-:W-:Y:S05]  /*0a20*/  @!P5 BRA `(.L_x_6) ;  /* 0x00000000000cd947 */ /* 0x000fea0003800000 */
[----:B------:R-:W-:Y:S01]  /*0a30*/  UCGABAR_WAIT ;  /* 0x0000000000007dc7 */ /* 0x000fe20008000000 */
[----:B------:R-:W-:Y:S01]  /*0a40*/  CCTL.IVALL ;  /* 0x00000000ff00798f */ /* 0x000fe20002000000 */
[----:B------:R-:W-:Y:S05]  /*0a50*/  BRA `(.L_x_7) ;  /* 0x0000000000047947 */ /* 0x000fea0003800000 */
.L_x_6:
[----:B------:R-:W-:Y:S06]  /*0a60*/  BAR.SYNC.DEFER_BLOCKING 0x0 ;  /* 0x0000000000007b1d */ /* 0x000fec0000010000 */
.L_x_7:
[----:B------:R-:W-:Y:S05]  /*0a70*/  @!P1 BRA `(.L_x_8) ;  /* 0x0000016c00c49947 */ /* 0x000fea0003800000 */
[----:B------:R-:W-:-:S06]  /*0a80*/  UISETP.GT.U32.AND UP0, UPT, UR10, 0x1, UPT ;  /* 0x000000010a00788c */ /* 0x000fcc000bf04070 */
[----:B------:R-:W-:-:S13]  /*0a90*/  PLOP3.LUT P0, PT, PT, PT, UP0, 0x80, 0x0 ;  /* 0x000000000000781c */ /* 0x000fda0003f0f008 */
[----:B------:R-:W-:Y:S05]  /*0aa0*/  @P0 EXIT ;  /* 0x000000000000094d */ /* 0x000fea0003800000 */
[----:B------:R-:W-:Y:S01]  /*0ab0*/  IMAD.MOV.U32 R5, RZ, RZ, -0x1 ;  /* 0xffffffffff057424 */ /* 0x000fe200078e00ff */
[----:B------:R-:W-:Y:S01]  /*0ac0*/  ULDC.64 UR4, c[0x0][0x650] ;  /* 0x0001940000047ab9 */ /* 0x000fe20000000a00 */
[----:B------:R-:W-:Y:S01]  /*0ad0*/  IMAD.MOV.U32 R6, RZ, RZ, -0x1 ;  /* 0xffffffffff067424 */ /* 0x000fe200078e00ff */
[----:B------:R-:W-:Y:S01]  /*0ae0*/  ISETP.GE.U32.AND P0, PT, R10, UR4, PT ;  /* 0x000000040a007c0c */ /* 0x000fe2000bf06070 */
[----:B------:R-:W-:Y:S01]  /*0af0*/  UMOV UR4, 0xffffffff ;  /* 0xffffffff00047882 */ /* 0x000fe20000000000 */
[----:B------:R1:W-:Y:S01]  /*0b00*/  STL [R1+0x21c], R5 ;  /* 0x00021c0501007387 */ /* 0x0003e20000100800 */
[----:B------:R-:W-:Y:S02]  /*0b10*/  PRMT R4, RZ, 0x7610, R4 ;  /* 0x00007610ff047816 */ /* 0x000fe40000000004 */
[----:B------:R-:W-:Y:S01]  /*0b20*/  ISETP.GE.U32.AND.EX P0, PT, R15, UR5, PT, P0 ;  /* 0x000000050f007c0c */ /* 0x000fe2000bf06100 */
[----:B------:R2:W-:Y:S01]  /*0b30*/  STL [R1+0x218], R6 ;  /* 0x0002180601007387 */ /* 0x0005e20000100800 */
[----:B-1----:R-:W-:-:S05]  /*0b40*/  IMAD.U32 R5, RZ, RZ, UR4 ;  /* 0x00000004ff057e24 */ /* 0x002fca000f8e00ff */
[----:B------:R2:W-:Y:S06]  /*0b50*/  STL [R1+0x210], R5 ;  /* 0x0002100501007387 */ /* 0x0005ec0000100800 */
[----:B------:R-:W-:Y:S05]  /*0b60*/  @P0 BRA `(.L_x_9) ;  /* 0x0000000400440947 */ /* 0x000fea0003800000 */
[----:B------:R-:W-:Y:S01]  /*0b70*/  ULDC.64 UR12, c[0x0][0x628] ;  /* 0x00018a00000c7ab9 */ /* 0x000fe20000000a00 */
[----:B------:R-:W1:Y:S01]  /*0b80*/  LDC.64 R8, c[0x0][0x620] ;  /* 0x00018800ff087b82 */ /* 0x000e620000000a00 */
[----:B------:R-:W-:Y:S01]  /*0b90*/  ISETP.NE.U32.AND P0, PT, RZ, UR12, PT ;  /* 0x0000000cff007c0c */ /* 0x000fe2000bf05070 */
[----:B------:R-:W-:Y:S01]  /*0ba0*/  ULDC UR11, c[0x0][0x630] ;  /* 0x00018c00000b7ab9 */ /* 0x000fe20000000800 */
[----:B------:R-:W-:Y:S02]  /*0bb0*/  R2UR UR4, R10 ;  /* 0x000000000a0472ca */ /* 0x000fe400000e0000 */
[----:B------:R-:W-:Y:S02]  /*0bc0*/  ISETP.NE.AND.EX P0, PT, RZ, UR13, PT, P0 ;  /* 0x0000000dff007c0c */ /* 0x000fe4000bf05300 */
[----:B------:R-:W-:-:S11]  /*0bd0*/  R2UR UR5, R15 ;  /* 0x000000000f0572ca */ /* 0x000fd600000e0000 */
[----:B------:R-:W-:Y:S05]  /*0be0*/  @!P0 BRA `(.L_x_10) ;  /* 0x0000000000308947 */ /* 0x000fea0003800000 */
[----:B------:R-:W-:Y:S01]  /*0bf0*/  R2UR UR4, R10 ;  /* 0x000000000a0472ca */ /* 0x000fe200000e0000 */
[----:B------:R-:W-:Y:S01]  /*0c00*/  ULDC UR8, c[0x0][0x634] ;  /* 0x00018d0000087ab9 */ /* 0x000fe20000000800 */
[----:B------:R-:W-:-:S11]  /*0c10*/  R2UR UR10, R15 ;  /* 0x000000000f0a72ca */ /* 0x000fd600000e0000 */
[----:B------:R-:W-:-:S04]  /*0c20*/  UIADD3 UR8, UP0, UR4, UR8, URZ ;  /* 0x0000000804087290 */ /* 0x000fc8000ff1e03f */
[----:B------:R-:W-:-:S04]  /*0c30*/  UIADD3.X UR10, URZ, UR10, URZ, UP0, !UPT ;  /* 0x0000000a3f0a7290 */ /* 0x000fc800087fe43f */
[----:B------:R-:W-:-:S04]  /*0c40*/  UIMAD.WIDE.U32 UR4, UR10, UR12, URZ ;  /* 0x0000000c0a0472a5 */ /* 0x000fc8000f8e003f */
[----:B------:R-:W-:Y:S02]  /*0c50*/  UIMAD.WIDE.U32 UR6, UP0, UR8, UR13, UR4 ;  /* 0x0000000d080672a5 */ /* 0x000fe4000f800004 */
[----:B------:R-:W-:Y:S02]  /*0c60*/  UIMAD.WIDE.U32 UR4, UR8, UR12, URZ ;  /* 0x0000000c080472a5 */ /* 0x000fe4000f8e003f */
[----:B------:R-:W-:Y:S02]  /*0c70*/  UIADD3.X UR9, URZ, URZ, URZ, UP0, !UPT ;  /* 0x0000003f3f097290 */ /* 0x000fe400087fe43f */
[----:B------:R-:W-:Y:S01]  /*0c80*/  UIADD3 URZ, UP0, UR5, UR6, URZ ;  /* 0x00000006053f7290 */ /* 0x000fe2000ff1e03f */
[----:B------:R-:W-:-:S03]  /*0c90*/  UMOV UR8, UR7 ;  /* 0x0000000700087c82 */ /* 0x000fc60008000000 */
[----:B------:R-:W-:-:S12]  /*0ca0*/  UIMAD.WIDE.U32.X UR4, UR10, UR13, UR8, UP0 ;  /* 0x0000000d0a0472a5 */ /* 0x000fd800080e0408 */
.L_x_10:
[----:B------:R-:W-:Y:S01]  /*0cb0*/  USHF.R.U64 UR6, UR4, UR11, UR5 ;  /* 0x0000000b04067299 */ /* 0x000fe20008001205 */
[----:B------:R-:W3:Y:S01]  /*0cc0*/  LDC.64 R20, c[0x0][0x640] ;  /* 0x00019000ff147b82 */ /* 0x000ee20000000a00 */
[----:B------:R-:W-:Y:S01]  /*0cd0*/  USHF.R.U32.HI UR4, URZ, UR11, UR5 ;  /* 0x0000000b3f047299 */ /* 0x000fe20008011605 */
[----:B------:R-:W-:Y:S02]  /*0ce0*/  IMAD.MOV.U32 R4, RZ, RZ, R10 ;  /* 0x000000ffff047224 */ /* 0x000fe400078e000a */
[----:B------:R-:W-:Y:S01]  /*0cf0*/  IMAD R25, R11, R12, R2 ;  /* 0x0000000c0b197224 */ /* 0x000fe200078e0202 */
[----:B------:R-:W-:Y:S01]  /*0d00*/  IADD3 R3, P0, RZ, -UR6, RZ ;  /* 0x80000006ff037c10 */ /* 0x000fe2000ff1e0ff */
[----:B------:R-:W-:Y:S02]  /*0d10*/  IMAD.MOV.U32 R11, RZ, RZ, 0x1 ;  /* 0x00000001ff0b7424 */ /* 0x000fe400078e00ff */
[----:B------:R-:W0:Y:S02]  /*0d20*/  LDC R14, c[0x0][0x618] ;  /* 0x00018600ff0e7b82 */ /* 0x000e240000000800 */
[----:B--2---:R-:W-:-:S04]  /*0d30*/  IMAD.X R5, RZ, RZ, ~UR4, P0 ;  /* 0x80000004ff057e24 */ /* 0x004fc800080e06ff */
[-C--:B-1----:R-:W-:Y:S02]  /*0d40*/  IMAD R6, R5, R8.reuse, RZ ;  /* 0x0000000805067224 */ /* 0x082fe400078e02ff */
[----:B------:R-:W1:Y:S01]  /*0d50*/  LDC R16, c[0x0][0x608] ;  /* 0x00018200ff107b82 */ /* 0x000e620000000800 */
[----:B------:R-:W-:Y:S02]  /*0d60*/  IMAD.MOV.U32 R5, RZ, RZ, R15 ;  /* 0x000000ffff057224 */ /* 0x000fe400078e000f */
[----:B------:R-:W-:-:S05]  /*0d70*/  IMAD.WIDE.U32 R4, R3, R8, R4 ;  /* 0x0000000803047225 */ /* 0x000fca00078e0004 */
[----:B------:R-:W2:Y:S01]  /*0d80*/  LDC R18, c[0x0][0x658] ;  /* 0x00019600ff127b82 */ /* 0x000ea20000000800 */
[----:B------:R-:W-:Y:S01]  /*0d90*/  IMAD R3, R3, R9, R6 ;  /* 0x0000000903037224 */ /* 0x000fe200078e0206 */
[----:B---3--:R-:W-:-:S03]  /*0da0*/  ISETP.NE.U32.AND P0, PT, R20, RZ, PT ;  /* 0x000000ff1400720c */ /* 0x008fc60003f05070 */
[----:B------:R-:W-:Y:S01]  /*0db0*/  IMAD.IADD R3, R5, 0x1, R3 ;  /* 0x0000000105037824 */ /* 0x000fe200078e0203 */
[----:B------:R-:W-:Y:S01]  /*0dc0*/  ISETP.NE.AND.EX P0, PT, R21, RZ, PT, P0 ;  /* 0x000000ff1500720c */ /* 0x000fe20003f05300 */
[----:B------:R-:W-:Y:S01]  /*0dd0*/  IMAD.MOV.U32 R5, RZ, RZ, -0x1 ;  /* 0xffffffffff057424 */ /* 0x000fe200078e00ff */
[----:B------:R-:W3:Y:S02]  /*0de0*/  LDC R13, c[0x0][0x600] ;  /* 0x00018000ff0d7b82 */ /* 0x000ee40000000800 */
[-CC-:B0-----:R-:W-:Y:S02]  /*0df0*/  SHF.R.U64 R10, R4, R14.reuse, R3.reuse ;  /* 0x0000000e040a7219 */ /* 0x181fe40000001203 */
[----:B------:R-:W-:-:S04]  /*0e00*/  SHF.R.U32.HI R3, RZ, R14, R3 ;  /* 0x0000000eff037219 */ /* 0x000fc80000011603 */
[----:B------:R-:W0:Y:S01]  /*0e10*/  LDC R15, c[0x0][0x648] ;  /* 0x00019200ff0f7b82 */ /* 0x000e220000000800 */
[-CC-:B-1----:R-:W-:Y:S02]  /*0e20*/  SHF.R.U64 R23, R10, R16.reuse, R3.reuse ;  /* 0x000000100a177219 */ /* 0x182fe40000001203 */
[----:B------:R-:W-:-:S05]  /*0e30*/  SHF.R.U32.HI R3, RZ, R16, R3 ;  /* 0x00000010ff037219 */ /* 0x000fca0000011603 */
[----:B------:R-:W1:Y:S01]  /*0e40*/  LDC R17, c[0x0][0x638] ;  /* 0x00018e00ff117b82 */ /* 0x000e620000000800 */
[-C--:B--2---:R-:W-:Y:S02]  /*0e50*/  SHF.L.U32 R2, R5, R18.reuse, RZ ;  /* 0x0000001205027219 */ /* 0x084fe400000006ff */
[--C-:B------:R-:W-:Y:S02]  /*0e60*/  SHF.R.U64 R12, R23, R18, R3.reuse ;  /* 0x00000012170c7219 */ /* 0x100fe40000001203 */
[----:B------:R-:W-:Y:S02]  /*0e70*/  LOP3.LUT R8, RZ, R2, RZ, 0x33, !PT ;  /* 0x00000002ff087212 */ /* 0x000fe400078e33ff */
[----:B------:R-:W-:Y:S01]  /*0e80*/  SHF.R.U32.HI R3, RZ, R18, R3 ;  /* 0x00000012ff037219 */ /* 0x000fe20000011603 */
[----:B------:R-:W2:Y:S01]  /*0e90*/  LDC R19, c[0x0][0x610] ;  /* 0x00018400ff137b82 */ /* 0x000ea20000000800 */
[----:B------:R-:W-:Y:S01]  /*0ea0*/  IMAD.MOV.U32 R2, RZ, RZ, R12 ;  /* 0x000000ffff027224 */ /* 0x000fe200078e000c */
[----:B------:R-:W-:Y:S06]  /*0eb0*/  @!P0 BRA `(.L_x_11) ;  /* 0x0000000000288947 */ /* 0x000fec0003800000 */
[----:B------:R-:W4:Y:S02]  /*0ec0*/  LDC R7, c[0x0][0x64c] ;  /* 0x00019300ff077b82 */ /* 0x000f240000000800 */
[----:B----4-:R-:W-:-:S05]  /*0ed0*/  IADD3 R7, P0, R12, R7, RZ ;  /* 0x000000070c077210 */ /* 0x010fca0007f1e0ff */
[----:B------:R-:W-:-:S04]  /*0ee0*/  IMAD.X R9, RZ, RZ, R3, P0 ;  /* 0x000000ffff097224 */ /* 0x000fc800000e0603 */
[----:B------:R-:W-:-:S04]  /*0ef0*/  IMAD.WIDE.U32 R2, R9, R20, RZ ;  /* 0x0000001409027225 */ /* 0x000fc800078e00ff */
[----:B------:R-:W-:-:S04]  /*0f00*/  IMAD.WIDE.U32 R4, P0, R7, R21, R2 ;  /* 0x0000001507047225 */ /* 0x000fc80007800002 */
[----:B------:R-:W-:-:S04]  /*0f10*/  IMAD.WIDE.U32 R2, R7, R20, RZ ;  /* 0x0000001407027225 */ /* 0x000fc800078e00ff */
[----:B------:R-:W-:Y:S01]  /*0f20*/  IMAD.X R7, RZ, RZ, RZ, P0 ;  /* 0x000000ffff077224 */ /* 0x000fe200000e06ff */
[----:B------:R-:W-:Y:S01]  /*0f30*/  IADD3 RZ, P0, R3, R4, RZ ;  /* 0x0000000403ff7210 */ /* 0x000fe20007f1e0ff */
[----:B------:R-:W-:-:S04]  /*0f40*/  IMAD.MOV.U32 R6, RZ, RZ, R5 ;  /* 0x000000ffff067224 */ /* 0x000fc800078e0005 */
[----:B------:R-:W-:-:S08]  /*0f50*/  IMAD.WIDE.U32.X R2, R9, R21, R6, P0 ;  /* 0x0000001509027225 */ /* 0x000fd000000e0406 */
.L_x_11:
[----:B0-----:R-:W-:Y:S01]  /*0f60*/  SHF.R.U64 R4, R2, R15, R3 ;  /* 0x0000000f02047219 */ /* 0x001fe20000001203 */
[----:B---3--:R-:W-:Y:S01]  /*0f70*/  VIADD R5, R13, 0xffffffff ;  /* 0xffffffff0d057836 */ /* 0x008fe20000000000 */
[----:B------:R-:W-:Y:S02]  /*0f80*/  SHF.L.U32 R2, R11, R18, RZ ;  /* 0x000000120b027219 */ /* 0x000fe400000006ff */
[----:B------:R-:W-:Y:S01]  /*0f90*/  LOP3.LUT R3, R23, R8, RZ, 0xc0, !PT ;  /* 0x0000000817037212 */ /* 0x000fe200078ec0ff */
[----:B------:R-:W-:Y:S01]  /*0fa0*/  IMAD.MOV R6, RZ, RZ, -R4 ;  /* 0x000000ffff067224 */ /* 0x000fe200078e0a04 */
[----:B------:R-:W-:Y:S02]  /*0fb0*/  SEL R0, R0, R25, !P4 ;  /* 0x0000001900007207 */ /* 0x000fe40006000000 */
[----:B------:R-:W-:Y:S01]  /*0fc0*/  LOP3.LUT R5, R10, R5, RZ, 0xc0, !PT ;  /* 0x000000050a057212 */ /* 0x000fe200078ec0ff */
[----:B------:R-:W-:Y:S02]  /*0fd0*/  IMAD R3, R2, R4, R3 ;  /* 0x0000000402037224 */ /* 0x000fe400078e0203 */
[----:B-1----:R-:W-:-:S02]  /*0fe0*/  IMAD R2, R6, R17, R12 ;  /* 0x0000001106027224 */ /* 0x002fc400078e020c */
[----:B--2---:R-:W-:Y:S02]  /*0ff0*/  IMAD R0, R3, R19, R0 ;  /* 0x0000001303007224 */ /* 0x004fe400078e0200 */
[----:B------:R-:W-:Y:S02]  /*1000*/  IMAD R3, R2, R13, R5 ;  /* 0x0000000d02037224 */ /* 0x000fe400078e0205 */
[----:B------:R-:W-:-:S03]  /*1010*/  IMAD.MOV.U32 R4, RZ, RZ, 0x1 ;  /* 0x00000001ff047424 */ /* 0x000fc600078e00ff */
[----:B------:R-:W-:Y:S02]  /*1020*/  SEL R5, R3, R0, !P4 ;  /* 0x0000000003057207 */ /* 0x000fe40006000000 */
[----:B------:R-:W-:Y:S01]  /*1030*/  SEL R2, R0, R3, !P4 ;  /* 0x0000000300027207 */ /* 0x000fe20006000000 */
[----:B------:R-:W-:Y:S02]  /*1040*/  IMAD.U32 R0, RZ, RZ, UR6 ;  /* 0x00000006ff007e24 */ /* 0x000fe4000f8e00ff */
[----:B------:R1:W-:Y:S04]  /*1050*/  STL [R1+0x218], R5 ;  /* 0x0002180501007387 */ /* 0x0003e80000100800 */
[----:B------:R1:W-:Y:S04]  /*1060*/  STL [R1+0x21c], R2 ;  /* 0x00021c0201007387 */ /* 0x0003e80000100800 */
[----:B------:R1:W-:Y:S02]  /*1070*/  STL [R1+0x210], R0 ;  /* 0x0002100001007387 */ /* 0x0003e40000100800 */
.L_x_9:
[----:B------:R-:W-:-:S08]  /*1080*/  NOP ;  /* 0x0000000000007918 */ /* 0x000fd00000000000 */
[----:B------:R-:W3:Y:S02]  /*1090*/  USETMAXREG.TRY_ALLOC.CTAPOOL UP0, 0xe8 ;  /* 0x000000e8000079c8 */ /* 0x000ee40008000600 */
[----:B---3--:R-:W-:-:S13]  /*10a0*/  PLOP3.LUT P0, PT, PT, PT, UP0, 0x80, 0x0 ;  /* 0x000000000000781c */ /* 0x008fda0003f0f008 */
[----:B------:R-:W-:Y:S05]  /*10b0*/  @!P0 BRA `(.L_x_9) ;  /* 0xfffffffc00f08947 */ /* 0x000fea000383ffff */
[----:B------:R-:W-:Y:S01]  /*10c0*/  ULDC.64 UR4, c[0x0][0x598] ;  /* 0x0001660000047ab9 */ /* 0x000fe20000000a00 */
[----:B------:R-:W-:Y:S01]  /*10d0*/  ULDC.64 UR52, c[0x0][0x208] ;  /* 0x0000820000347ab9 */ /* 0x000fe20000000a00 */
[----:B------:R-:W-:-:S04]  /*10e0*/  ISETP.NE.U32.AND P0, PT, RZ, UR4, PT ;  /* 0x00000004ff007c0c */ /* 0x000fc8000bf05070 */
[----:B------:R-:W-:-:S13]  /*10f0*/  ISETP.NE.AND.EX P0, PT, RZ, UR5, PT, P0 ;  /* 0x00000005ff007c0c */ /* 0x000fda000bf05300 */
[----:B------:R-:W-:Y:S05]  /*1100*/  @!P0 BRA `(.L_x_12) ;  /* 0x0000000000208947 */ /* 0x000fea0003800000 */
[----:B-1----:R-:W1:Y:S02]  /*1110*/  LDC.64 R2, c[0x0][0x598] ;  /* 0x00016600ff027b82 */ /* 0x002e640000000a00 */
[----:B-1----:R-:W3:Y:S02]  /*1120*/  LDG.E.64 R2, desc[UR52][R2.64] ;  /* 0x0000003402027981 */ /* 0x002ee4000c1e1b00 */
[----:B---3--:R-:W-:-:S04]  /*1130*/  ISETP.NE.U32.AND P0, PT, R2, RZ, PT ;  /* 0x000000ff0200720c */ /* 0x008fc80003f05070 */
[----:B------:R-:W-:-:S13]  /*1140*/  ISETP.NE.AND.EX P0, PT, R3, RZ, PT, P0 ;  /* 0x000000ff0300720c */ /* 0x000fda0003f05300 */
[----:B------:R-:W-:Y:S05]  /*1150*/  @!P0 BRA `(.L_x_12) ;  /* 0x00000000000c8947 */ /* 0x000fea0003800000 */
[----:B------:R-:W3:Y:S02]  /*1160*/  LD.E R2, desc[UR52][R2.64] ;  /* 0x0000003402027980 */ /* 0x000ee4000c101900 */
[----:B---3--:R-:W-:Y:S01]  /*1170*/  R2UR UR4, R2 ;  /* 0x00000000020472ca */ /* 0x008fe200000e0000 */
[----:B------:R-:W-:-:S14]  /*1180*/  BRA `(.L_x_13) ;  /* 0x0000000000247947 */ /* 0x000fdc0003800000 */
.L_x_12:
[----:B------:R-:W-:Y:S02]  /*1190*/  ULDC.64 UR4, c[0x0][0x588] ;  /* 0x0001620000047ab9 */ /* 0x000fe40000000a00 */
[----:B------:R-:W-:-:S04]  /*11a0*/  ISETP.NE.U32.AND P0, PT, RZ, UR4, PT ;  /* 0x00000004ff007c0c */ /* 0x000fc8000bf05070 */
[----:B------:R-:W-:-:S13]  /*11b0*/  ISETP.NE.AND.EX P0, PT, RZ, UR5, PT, P0 ;  /* 0x00000005ff007c0c */ /* 0x000fda000bf05300 */
[----:B------:R-:W-:Y:S05]  /*11c0*/  @!P0 BRA `(.L_x_14) ;  /* 0x0000000000108947 */ /* 0x000fea0003800000 */
[----:B-1----:R-:W1:Y:S02]  /*11d0*/  LDC.64 R2, c[0x0][0x588] ;  /* 0x00016200ff027b82 */ /* 0x002e640000000a00 */
[----:B-1----:R-:W3:Y:S02]  /*11e0*/  LDG.E R2, desc[UR52][R2.64] ;  /* 0x0000003402027981 */ /* 0x002ee4000c1e1900 */
[----:B---3--:R-:W-:Y:S01]  /*11f0*/  R2UR UR4, R2 ;  /* 0x00000000020472ca */ /* 0x008fe200000e0000 */
[----:B------:R-:W-:-:S14]  /*1200*/  BRA `(.L_x_13) ;  /* 0x0000000000047947 */ /* 0x000fdc0003800000 */
.L_x_14:
[----:B------:R-:W-:-:S05]  /*1210*/  ULDC UR4, c[0x0][0x580] ;  /* 0x0001600000047ab9 */ /* 0x000fca0000000800 */
.L_x_13:
[----:B------:R-:W-:Y:S02]  /*1220*/  ULDC.64 UR6, c[0x0][0x5a0] ;  /* 0x0001680000067ab9 */ /* 0x000fe40000000a00 */
        /* <DEDUP_REMOVED lines=11> */
.L_x_15:
        /* <DEDUP_REMOVED lines=8> */
.L_x_17:
[----:B------:R-:W-:-:S05]  /*1360*/  ULDC UR5, c[0x0][0x584] ;  /* 0x0001610000057ab9 */ /* 0x000fca0000000800 */
.L_x_16:
[----:B------:R-:W-:-:S13]  /*1370*/  LOP3.LUT P0, RZ, R4, 0xff, RZ, 0xc0, !PT ;  /* 0x000000ff04ff7812 */ /* 0x000fda000780c0ff */
[----:B------:R-:W-:Y:S05]  /*1380*/  @!P0 EXIT ;  /* 0x000000000000894d */ /* 0x000fea0003800000 */
[----:B-1----:R-:W3:Y:S01]  /*1390*/  LDL R0, [R1+0x1fc] ;  /* 0x0001fc0001007983 */ /* 0x002ee20000100800 */
[----:B------:R-:W-:Y:S02]  /*13a0*/  ULDC UR6, c[0x0][0x28c] ;  /* 0x0000a30000067ab9 */ /* 0x000fe40000000800 */
[----:B------:R-:W-:-:S04]  /*13b0*/  UIADD3 UR6, UR6, 0x3f, URZ ;  /* 0x0000003f06067890 */ /* 0x000fc8000fffe03f */
[----:B------:R-:W-:-:S04]  /*13c0*/  USHF.R.S32.HI UR7, URZ, 0x1f, UR6 ;  /* 0x0000001f3f077899 */ /* 0x000fc80008011406 */
[----:B------:R-:W-:-:S03]  /*13d0*/  ULEA.HI UR7, UR7, UR6, URZ, 0x6 ;  /* 0x0000000607077291 */ /* 0x000fc6000f8f303f */
[----:B------:R-:W-:Y:S02]  /*13e0*/  UMOV UR6, URZ ;  /* 0x0000003f00067c82 */ /* 0x000fe40008000000 */
[----:B------:R-:W-:Y:S01]  /*13f0*/  IMAD.U32 R2, RZ, RZ, UR6 ;  /* 0x00000006ff027e24 */ /* 0x000fe2000f8e00ff */
[----:B---3--:R-:W-:-:S13]  /*1400*/  R2UR UR8, R0 ;  /* 0x00000000000872ca */ /* 0x008fda00000e0000 */
[----:B------:R-:W-:Y:S02]  /*1410*/  ULOP3.LUT UR60, UR8, 0x1, URZ, 0xfc, !UPT ;  /* 0x00000001083c7892 */ /* 0x000fe4000f8efc3f */
[----:B------:R-:W-:-:S03]  /*1420*/  USHF.R.S32.HI UR8, URZ, 0x6, UR7 ;  /* 0x000000063f087899 */ /* 0x000fc60008011407 */
[----:B------:R-:W-:Y:S02]  /*1430*/  UMOV UR7, URZ ;  /* 0x0000003f00077c82 */ /* 0x000fe40008000000 */
[----:B------:R-:W-:Y:S02]  /*1440*/  IMAD.U32 R0, RZ, RZ, UR7 ;  /* 0x00000007ff007e24 */ /* 0x000fe4000f8e00ff */
[----:B------:R-:W-:-:S05]  /*1450*/  IMAD.U32 R3, RZ, RZ, UR8 ;  /* 0x00000008ff037e24 */ /* 0x000fca000f8e00ff */
[----:B------:R1:W-:Y:S04]  /*1460*/  STL [R1+0x214], R3 ;  /* 0x0002140301007387 */ /* 0x0003e80000100800 */
[----:B------:R1:W-:Y:S04]  /*1470*/  STL [R1+0x20c], R0 ;  /* 0x00020c0001007387 */ /* 0x0003e80000100800 */
[----:B------:R1:W-:Y:S02]  /*1480*/  STL [R1+0x204], R2 ;  /* 0x0002040201007387 */ /* 0x0003e40000100800 */
.L_x_394:
[----:B-1-3--:R-:W3:Y:S01]  /*1490*/  LDL R2, [R1+0x20c] ;  /* 0x00020c0001027983 */ /* 0x00aee20000100800 */
[----:B------:R-:W1:Y:S01]  /*14a0*/  S2UR UR10, SR_CgaCtaId ;  /* 0x00000000000a79c3 */ /* 0x000e620000008800 */
[----:B------:R-:W-:Y:S01]  /*14b0*/  UMOV UR55, 0x400 ;  /* 0x0000040000377882 */ /* 0x000fe20000000000 */
[----:B------:R-:W-:Y:S01]  /*14c0*/  UMOV UR56, URZ ;  /* 0x0000003f00387c82 */ /* 0x000fe20008000000 */
[----:B------:R-:W-:Y:S01]  /*14d0*/  STL [R1+0x1f0], RZ ;  /* 0x0001f0ff01007387 */ /* 0x000fe20000100800 */
[----:B------:R-:W-:Y:S01]  /*14e0*/  UMOV UR6, URZ ;  /* 0x0000003f00067c82 */ /* 0x000fe20008000000 */
[----:B------:R-:W-:Y:S02]  /*14f0*/  UMOV UR7, URZ ;  /* 0x0000003f00077c82 */ /* 0x000fe40008000000 */
[----:B------:R-:W-:Y:S04]  /*1500*/  STL [R1+0x1ec], RZ ;  /* 0x0001ecff01007387 */ /* 0x000fe80000100800 */
        /* <DEDUP_REMOVED lines=50> */
[----:B------:R-:W-:Y:S01]  /*1830*/  STL [R1+0x120], RZ ;  /* 0x000120ff01007387 */ /* 0x000fe20000100800 */
[----:B----4-:R-:W4:Y:S03]  /*1840*/  S2R R0, SR_TID.X ;  /* 0x0000000000007919 */ /* 0x010f260000002100 */
        /* <DEDUP_REMOVED lines=8> */
[----:B----4-:R-:W-:-:S03]  /*18d0*/  LOP3.LUT R0, R0, 0x80, RZ, 0xc0, !PT ;  /* 0x0000008000007812 */ /* 0x010fc600078ec0ff */
[----:B------:R-:W-:Y:S01]  /*18e0*/  STL [R1+0xfc], RZ ;  /* 0x0000fcff01007387 */ /* 0x000fe20000100800 */
[----:B------:R-:W-:-:S03]  /*18f0*/  SHF.R.U32.HI R0, RZ, 0x7, R0 ;  /* 0x00000007ff007819 */ /* 0x000fc60000011600 */
        /* <DEDUP_REMOVED lines=12> */
[----:B---3--:R-:W-:-:S02]  /*19c0*/  R2UR UR9, R2 ;  /* 0x00000000020972ca */ /* 0x008fc400000e0000 */
[----:B------:R-:W3:Y:S01]  /*19d0*/  LDC R2, c[0x0][0x28c] ;  /* 0x0000a300ff027b82 */ /* 0x000ee20000000800 */
[----:B------:R-:W-:Y:S04]  /*19e0*/  STL [R1+0xc8], RZ ;  /* 0x0000c8ff01007387 */ /* 0x000fe80000100800 */
[----:B------:R-:W-:Y:S04]  /*19f0*/  STL [R1+0xc4], RZ ;  /* 0x0000c4ff01007387 */ /* 0x000fe80000100800 */
[----:B------:R-:W-:Y:S04]  /*1a00*/  STL [R1+0xc0], RZ ;  /* 0x0000c0ff01007387 */ /* 0x000fe80000100800 */
[----:B------:R-:W-:Y:S04]  /*1a10*/  STL [R1+0xbc], RZ ;  /* 0x0000bcff01007387 */ /* 0x000fe80000100800 */
[----:B------:R-:W-:Y:S04]  /*1a20*/  STL [R1+0xb8], RZ ;  /* 0x0000b8ff01007387 */ /* 0x000fe80000100800 */
[----:B------:R-:W-:Y:S04]  /*1a30*/  STL [R1+0xb4], RZ ;  /* 0x0000b4ff01007387 */ /* 0x000fe80000100800 */
[----:B------:R-:W4:Y:S01]  /*1a40*/  SHFL.IDX PT, R0, R0, RZ, 0x1f ;  /* 0x00001fff00007589 */ /* 0x000f2200000e0000 */
[----:B------:R-:W-:Y:S01]  /*1a50*/  IMAD.U32 R228, RZ, RZ, UR9 ;  /* 0x00000009ffe47e24 */ /* 0x000fe2000f8e00ff */
[----:B-1----:R-:W-:Y:S01]  /*1a60*/  ULEA UR55, UR10, UR55, 0x18 ;  /* 0x000000370a377291 */ /* 0x002fe2000f8ec03f */
[----:B---3--:R-:W-:Y:S01]  /*1a70*/  ISETP.GE.AND P0, PT, R2, 0x1, PT ;  /* 0x000000010200780c */ /* 0x008fe20003f06270 */
[----:B------:R-:W-:Y:S04]  /*1a80*/  STL [R1+0xb0], RZ ;  /* 0x0000b0ff01007387 */ /* 0x000fe80000100800 */
[----:B------:R-:W-:Y:S04]  /*1a90*/  STL [R1+0xac], RZ ;  /* 0x0000acff01007387 */ /* 0x000fe80000100800 */
[----:B------:R-:W-:Y:S04]  /*1aa0*/  STL [R1+0xa8], RZ ;  /* 0x0000a8ff01007387 */ /* 0x000fe80000100800 */
[----:B------:R-:W-:Y:S04]  /*1ab0*/  STL [R1+0xa4], RZ ;  /* 0x0000a4ff01007387 */ /* 0x000fe80000100800 */
[----:B------:R-:W-:Y:S04]  /*1ac0*/  STL [R1+0xa0], RZ ;  /* 0x0000a0ff01007387 */ /* 0x000fe80000100800 */
[----:B------:R-:W-:Y:S01]  /*1ad0*/  STL [R1+0x9c], RZ ;  /* 0x00009cff01007387 */ /* 0x000fe20000100800 */
[----:B----4-:R-:W-:Y:S01]  /*1ae0*/  R2UR UR8, R0 ;  /* 0x00000000000872ca */ /* 0x010fe200000e0000 */
[----:B------:R-:W-:-:S02]  /*1af0*/  IMAD.MOV.U32 R0, RZ, RZ, RZ ;  /* 0x000000ffff007224 */ /* 0x000fc400078e00ff */
        /* <DEDUP_REMOVED lines=38> */
[----:B------:R-:W-:Y:S04]  /*1d60*/  STL [R1], RZ ;  /* 0x000000ff01007387 */ /* 0x000fe80000100800 */
[----:B------:R1:W-:Y:S04]  /*1d70*/  STL [R1+0x220], R0 ;  /* 0x0002200001007387 */ /* 0x0003e80000100800 */
[----:B-1----:R-:W3:Y:S01]  /*1d80*/  LDL R0, [R1+0x204] ;  /* 0x0002040001007983 */ /* 0x002ee20000100800 */
[----:B------:R-:W-:Y:S01]  /*1d90*/  ULEA.HI UR9, UR8, UR8, URZ, 0x1 ;  /* 0x0000000808097291 */ /* 0x000fe2000f8f083f */
[----:B------:R-:W-:-:S02]  /*1da0*/  CS2R R2, SRZ ;  /* 0x0000000000027805 */ /* 0x000fc4000001ff00 */
[----:B--2---:R-:W-:Y:S02]  /*1db0*/  CS2R R4, SRZ ;  /* 0x0000000000047805 */ /* 0x004fe4000001ff00 */
[----:B------:R-:W-:Y:S01]  /*1dc0*/  CS2R R6, SRZ ;  /* 0x0000000000067805 */ /* 0x000fe2000001ff00 */
[----:B------:R-:W-:Y:S01]  /*1dd0*/  ULOP3.LUT UR9, UR9, 0xffffe, URZ, 0xc0, !UPT ;  /* 0x000ffffe09097892 */ /* 0x000fe2000f8ec03f */
[----:B------:R-:W-:Y:S02]  /*1de0*/  CS2R R8, SRZ ;  /* 0x0000000000087805 */ /* 0x000fe4000001ff00 */
[----:B0-----:R-:W-:Y:S02]  /*1df0*/  CS2R R10, SRZ ;  /* 0x00000000000a7805 */ /* 0x001fe4000001ff00 */
[----:B------:R-:W-:Y:S01]  /*1e00*/  CS2R R12, SRZ ;  /* 0x00000000000c7805 */ /* 0x000fe2000001ff00 */
[----:B------:R-:W-:Y:S01]  /*1e10*/  UIADD3 UR9, UR8, -UR9, URZ ;  /* 0x8000000908097290 */ /* 0x000fe2000fffe03f */
[----:B------:R-:W-:-:S02]  /*1e20*/  CS2R R14, SRZ ;  /* 0x00000000000e7805 */ /* 0x000fc4000001ff00 */
[----:B------:R-:W-:Y:S02]  /*1e30*/  CS2R R16, SRZ ;  /* 0x0000000000107805 */ /* 0x000fe4000001ff00 */
[----:B------:R-:W-:Y:S01]  /*1e40*/  CS2R R18, SRZ ;  /* 0x0000000000127805 */ /* 0x000fe2000001ff00 */
[----:B------:R-:W-:Y:S01]  /*1e50*/  ULEA UR9, UR9, UR55, 0xc ;  /* 0x0000003709097291 */ /* 0x000fe2000f8e603f */
[----:B------:R-:W-:Y:S02]  /*1e60*/  CS2R R20, SRZ ;  /* 0x0000000000147805 */ /* 0x000fe4000001ff00 */
[----:B------:R-:W-:Y:S02]  /*1e70*/  CS2R R22, SRZ ;  /* 0x0000000000167805 */ /* 0x000fe4000001ff00 */
[----:B------:R-:W-:Y:S01]  /*1e80*/  CS2R R200, SRZ ;  /* 0x0000000000c87805 */ /* 0x000fe2000001ff00 */
[----:B------:R-:W-:Y:S01]  /*1e90*/  UIADD3 UR9, UR9, 0x180, URZ ;  /* 0x0000018009097890 */ /* 0x000fe2000fffe03f */
[----:B------:R-:W-:-:S02]  /*1ea0*/  CS2R R202, SRZ ;  /* 0x0000000000ca7805 */ /* 0x000fc4000001ff00 */
[----:B------:R-:W-:Y:S02]  /*1eb0*/  CS2R R204, SRZ ;  /* 0x0000000000cc7805 */ /* 0x000fe4000001ff00 */
[----:B------:R-:W-:Y:S01]  /*1ec0*/  CS2R R206, SRZ ;  /* 0x0000000000ce7805 */ /* 0x000fe2000001ff00 */
[----:B------:R-:W-:Y:S01]  /*1ed0*/  USHF.R.U32.HI UR9, URZ, 0x4, UR9 ;  /* 0x000000043f097899 */ /* 0x000fe20008011609 */
[----:B------:R-:W-:Y:S02]  /*1ee0*/  CS2R R208, SRZ ;  /* 0x0000000000d07805 */ /* 0x000fe4000001ff00 */
[----:B------:R-:W-:Y:S02]  /*1ef0*/  CS2R R210, SRZ ;  /* 0x0000000000d27805 */ /* 0x000fe4000001ff00 */
[----:B------:R-:W-:Y:S01]  /*1f00*/  CS2R R212, SRZ ;  /* 0x0000000000d47805 */ /* 0x000fe2000001ff00 */
[----:B------:R-:W-:Y:S01]  /*1f10*/  ULOP3.LUT UR59, UR9, 0x3fff, URZ, 0xc0, !UPT ;  /* 0x00003fff093b7892 */ /* 0x000fe2000f8ec03f */
[----:B------:R-:W-:-:S02]  /*1f20*/  CS2R R214, SRZ ;  /* 0x0000000000d67805 */ /* 0x000fc4000001ff00 */
[----:B------:R-:W-:Y:S02]  /*1f30*/  CS2R R216, SRZ ;  /* 0x0000000000d87805 */ /* 0x000fe4000001ff00 */
[----:B------:R-:W-:Y:S02]  /*1f40*/  CS2R R218, SRZ ;  /* 0x0000000000da7805 */ /* 0x000fe4000001ff00 */
[----:B------:R-:W-:Y:S02]  /*1f50*/  CS2R R220, SRZ ;  /* 0x0000000000dc7805 */ /* 0x000fe4000001ff00 */
[----:B------:R-:W-:Y:S02]  /*1f60*/  CS2R R222, SRZ ;  /* 0x0000000000de7805 */ /* 0x000fe4000001ff00 */
[----:B------:R-:W-:Y:S02]  /*1f70*/  CS2R R224, SRZ ;  /* 0x0000000000e07805 */ /* 0x000fe4000001ff00 */
        /* <DEDUP_REMOVED lines=89> */
[----:B---3--:R-:W-:Y:S02]  /*2510*/  R2UR UR54, R0 ;  /* 0x00000000003672ca */ /* 0x008fe400000e0000 */
[----:B------:R0:W5:Y:S01]  /*2520*/  LDL.LU R0, [R1+0x220] ;  /* 0x0002200001007983 */ /* 0x0001620000300800 */
[----:B------:R-:W-:-:S12]  /*2530*/  @!P0 BRA `(.L_x_18) ;  /* 0x0000002800a88947 */ /* 0x000fd80003800000 */
[----:B------:R-:W-:-:S06]  /*2540*/  UISETP.NE.AND UP0, UPT, UR60, 0x3, UPT ;  /* 0x000000033c00788c */ /* 0x000fcc000bf05270 */
[----:B------:R-:W-:-:S13]  /*2550*/  PLOP3.LUT P1, PT, PT, PT, UP0, 0x80, 0x0 ;  /* 0x000000000000781c */ /* 0x000fda0003f2f008 */
[----:B------:R-:W-:Y:S05]  /*2560*/  @!P1 BRA `(.L_x_19) ;  /* 0x0000000000049947 */ /* 0x000fea0003800000 */
[----:B------:R-:W-:Y:S01]  /*2570*/  BPT.TRAP 0x1 ;  /* 0x000000040000795c */ /* 0x000fe20000300000 */
.L_x_19:
[----:B-----5:R-:W2:Y:S04]  /*2580*/  LDL R0, [R1+0x20c] ;  /* 0x00020c0001007983 */ /* 0x020ea80000100800 */
[----:B------:R-:W3:Y:S01]  /*2590*/  LDL R2, [R1+0x204] ;  /* 0x0002040001027983 */ /* 0x000ee20000100800 */
[----:B--2---:R-:W-:Y:S02]  /*25a0*/  R2UR UR7, R0 ;  /* 0x00000000000772ca */ /* 0x004fe400000e0000 */
[----:B---3--:R-:W-:-:S11]  /*25b0*/  R2UR UR6, R2 ;  /* 0x00000000020672ca */ /* 0x008fd600000e0000 */
[----:B------:R-:W-:Y:S02]  /*25c0*/  IMAD.U32 R0, RZ, RZ, UR7 ;  /* 0x00000007ff007e24 */ /* 0x000fe4000f8e00ff */
[----:B------:R-:W-:-:S03]  /*25d0*/  ULEA UR6, UR6, UR55, 0x3 ;  /* 0x0000003706067291 */ /* 0x000fc6000f8e183f */
[----:B------:R-:W-:-:S06]  /*25e0*/  SHF.L.U32 R0, R0, 0x1f, RZ ;  /* 0x0000001f00007819 */ /* 0x000fcc00000006ff */
[----:B------:R1:W2:Y:S01]  /*25f0*/  SYNCS.PHASECHK.TRANS64.TRYWAIT P0, [UR6], R0 ;  /* 0x00000000ff0075a7 */ /* 0x0002a20008000146 */
[----:B------:R-:W-:Y:S05]  /*2600*/  @!P1 BRA `(.L_x_20) ;  /* 0x0000000000049947 */ /* 0x000fea0003800000 */
[----:B------:R-:W-:Y:S01]  /*2610*/  BPT.TRAP 0x1 ;  /* 0x000000040000795c */ /* 0x000fe20000300000 */
.L_x_20:
[----:B------:R3:W-:Y:S01]  /*2620*/  STL [R1+0x1f0], RZ ;  /* 0x0001f0ff01007387 */ /* 0x0007e20000100800 */
[----:B------:R-:W-:Y:S01]  /*2630*/  UMOV UR56, 0x2 ;  /* 0x0000000200387882 */ /* 0x000fe20000000000 */
[----:B--2---:R-:W-:Y:S05]  /*2640*/  @P0 BRA `(.L_x_21) ;  /* 0x0000000000080947 */ /* 0x004fea0003800000 */
[----:B------:R-:W2:Y:S02]  /*2650*/  SYNCS.PHASECHK.TRANS64.TRYWAIT P0, [UR6], R0 ;  /* 0x00000000ff0075a7 */ /* 0x000ea40008000146 */
[----:B--2---:R-:W-:Y:S05]  /*2660*/  @!P0 BRA `(.L_x_22) ;  /* 0x0000016800f48947 */ /* 0x004fea0003800000 */
.L_x_21:
[----:B------:R-:W4:Y:S01]  /*2670*/  LDL R2, [R1+0x204] ;  /* 0x0002040001027983 */ /* 0x000f220000100800 */
[----:B------:R-:W-:Y:S01]  /*2680*/  UIADD3 UR6, UR55, 0x20180, URZ ;  /* 0x0002018037067890 */ /* 0x000fe2000fffe03f */
[----:B------:R-:W-:Y:S01]  /*2690*/  WARPGROUP.ARRIVE ;  /* 0x00000000000079c5 */ /* 0x000fe20000000000 */
[----:B------:R-:W-:Y:S01]  /*26a0*/  ULOP3.LUT UR7, UR59, 0x10000, URZ, 0xfc, !UPT ;  /* 0x000100003b077892 */ /* 0x000fe2000f8efc3f */
[----:B------:R0:W-:Y:S01]  /*26b0*/  STL [R1+0x1ec], RZ ;  /* 0x0001ecff01007387 */ /* 0x0001e20000100800 */
[----:B------:R-:W-:Y:S01]  /*26c0*/  USHF.R.U32.HI UR6, URZ, 0x4, UR6 ;  /* 0x000000043f067899 */ /* 0x000fe20008011606 */
[----:B-12---:R-:W-:Y:S01]  /*26d0*/  IMAD.MOV.U32 R0, RZ, RZ, RZ ;  /* 0x000000ffff007224 */ /* 0x006fe200078e00ff */
[----:B------:R-:W-:Y:S01]  /*26e0*/  UMOV UR9, 0x80000020 ;  /* 0x8000002000097882 */ /* 0x000fe20000000000 */
[----:B------:R0:W-:Y:S01]  /*26f0*/  STL [R1+0x1e8], RZ ;  /* 0x0001e8ff01007387 */ /* 0x0001e20000100800 */
[----:B------:R-:W-:Y:S01]  /*2700*/  ULOP3.LUT UR6, UR6, 0x3fff, URZ, 0xc0, !UPT ;  /* 0x00003fff06067892 */ /* 0x000fe2000f8ec03f */
[----:B------:R-:W-:Y:S01]  /*2710*/  CS2R R4, SRZ ;  /* 0x0000000000047805 */ /* 0x000fe2000001ff00 */
[----:B------:R-:W-:Y:S01]  /*2720*/  UMOV UR11, 0x80000020 ;  /* 0x80000020000b7882 */ /* 0x000fe20000000000 */
[----:B------:R0:W-:Y:S01]  /*2730*/  STL [R1+0x1e4], RZ ;  /* 0x0001e4ff01007387 */ /* 0x0001e20000100800 */
[----:B------:R-:W-:Y:S01]  /*2740*/  ULOP3.LUT UR6, UR6, 0x10000, URZ, 0xfc, !UPT ;  /* 0x0001000006067892 */ /* 0x000fe2000f8efc3f */
[----:B------:R-:W-:Y:S01]  /*2750*/  CS2R R6, SRZ ;  /* 0x0000000000067805 */ /* 0x000fe2000001ff00 */
[----:B------:R-:W-:Y:S01]  /*2760*/  UMOV UR49, UR9 ;  /* 0x0000000900317c82 */ /* 0x000fe20008000000 */
[----:B------:R0:W-:Y:S01]  /*2770*/  STL [R1+0x1e0], RZ ;  /* 0x0001e0ff01007387 */ /* 0x0001e20000100800 */
[----:B------:R-:W-:Y:S01]  /*2780*/  UMOV UR51, 0x80000020 ;  /* 0x8000002000337882 */ /* 0x000fe20000000000 */
[----:B------:R-:W-:Y:S01]  /*2790*/  UMOV UR45, UR9 ;  /* 0x00000009002d7c82 */ /* 0x000fe20008000000 */
[----:B------:R-:W-:Y:S01]  /*27a0*/  UMOV UR47, 0x80000020 ;  /* 0x80000020002f7882 */ /* 0x000fe20000000000 */
[----:B------:R0:W-:Y:S01]  /*27b0*/  STL [R1+0x1dc], RZ ;  /* 0x0001dcff01007387 */ /* 0x0001e20000100800 */
[----:B------:R-:W-:Y:S01]  /*27c0*/  UMOV UR13, UR9 ;  /* 0x00000009000d7c82 */ /* 0x000fe20008000000 */
[----:B------:R-:W-:Y:S01]  /*27d0*/  UMOV UR15, 0x80000020 ;  /* 0x80000020000f7882 */ /* 0x000fe20000000000 */
        /* <DEDUP_REMOVED lines=19> */
[----:B------:R-:W-:-:S02]  /*2910*/  CS2R R8, SRZ ;  /* 0x0000000000087805 */ /* 0x000fc4000001ff00 */
[----:B------:R-:W-:Y:S01]  /*2920*/  CS2R R10, SRZ ;  /* 0x00000000000a7805 */ /* 0x000fe2000001ff00 */
[----:B------:R0:W-:Y:S01]  /*2930*/  STL [R1+0x1c4], RZ ;  /* 0x0001c4ff01007387 */ /* 0x0001e20000100800 */
[----:B------:R-:W-:Y:S02]  /*2940*/  CS2R R12, SRZ ;  /* 0x00000000000c7805 */ /* 0x000fe4000001ff00 */
[----:B------:R-:W-:Y:S02]  /*2950*/  CS2R R14, SRZ ;  /* 0x00000000000e7805 */ /* 0x000fe4000001ff00 */
[----:B------:R-:W-:Y:S01]  /*2960*/  CS2R R16, SRZ ;  /* 0x0000000000107805 */ /* 0x000fe2000001ff00 */
[----:B------:R0:W-:Y:S01]  /*2970*/  STL [R1+0x1c0], RZ ;  /* 0x0001c0ff01007387 */ /* 0x0001e20000100800 */
[----:B------:R-:W-:Y:S02]  /*2980*/  CS2R R18, SRZ ;  /* 0x0000000000127805 */ /* 0x000fe4000001ff00 */
        /* <DEDUP_REMOVED lines=20> */
[----:B------:R-:W-:Y:S01]  /*2ad0*/  CS2R R226, SRZ ;  /* 0x0000000000e27805 */ /* 0x000fe2000001ff00 */
[----:B------:R0:W-:Y:S04]  /*2ae0*/  STL [R1+0x1a8], RZ ;  /* 0x0001a8ff01007387 */ /* 0x0001e80000100800 */
        /* <DEDUP_REMOVED lines=55> */
[----:B------:R0:W-:Y:S01]  /*2e60*/  STL [R1+0xc8], RZ ;  /* 0x0000c8ff01007387 */ /* 0x0001e20000100800 */
[----:B----4-:R-:W-:-:S03]  /*2e70*/  R2UR UR8, R2 ;  /* 0x00000000020872ca */ /* 0x010fc600000e0000 */
[----:B------:R0:W-:Y:S01]  /*2e80*/  STL [R1+0xc4], RZ ;  /* 0x0000c4ff01007387 */ /* 0x0001e20000100800 */
[----:B------:R-:W-:-:S03]  /*2e90*/  CS2R R2, SRZ ;  /* 0x0000000000027805 */ /* 0x000fc6000001ff00 */
[----:B------:R0:W-:Y:S04]  /*2ea0*/  STL [R1+0xc0], RZ ;  /* 0x0000c0ff01007387 */ /* 0x0001e80000100800 */
[----:B------:R0:W-:Y:S02]  /*2eb0*/  STL [R1+0xbc], RZ ;  /* 0x0000bcff01007387 */ /* 0x0001e40000100800 */
[----:B------:R-:W-:Y:S02]  /*2ec0*/  UIMAD UR6, UR8, 0x2c0, UR6 ;  /* 0x000002c0080678a4 */ /* 0x000fe4000f8e0206 */
[----:B------:R0:W-:Y:S01]  /*2ed0*/  STL [R1+0xb8], RZ ;  /* 0x0000b8ff01007387 */ /* 0x0001e20000100800 */
[----:B------:R-:W-:Y:S02]  /*2ee0*/  ULEA UR7, UR8, UR7, 0xa ;  /* 0x0000000708077291 */ /* 0x000fe4000f8e503f */
[----:B------:R-:W-:Y:S01]  /*2ef0*/  UIADD3 UR50, UR6, 0x40, URZ ;  /* 0x0000004006327890 */ /* 0x000fe2000fffe03f */
[----:B------:R0:W-:Y:S01]  /*2f00*/  STL [R1+0xb4], RZ ;  /* 0x0000b4ff01007387 */ /* 0x0001e20000100800 */
[----:B------:R-:W-:-:S02]  /*2f10*/  UIADD3 UR46, UR6, 0x80, URZ ;  /* 0x00000080062e7890 */ /* 0x000fc4000fffe03f */
[----:B------:R-:W-:Y:S01]  /*2f20*/  UIADD3 UR14, UR6, 0xc0, URZ ;  /* 0x000000c0060e7890 */ /* 0x000fe2000fffe03f */
[----:B------:R0:W-:Y:S01]  /*2f30*/  STL [R1+0xb0], RZ ;  /* 0x0000b0ff01007387 */ /* 0x0001e20000100800 */
[----:B------:R-:W-:Y:S02]  /*2f40*/  UIADD3 UR18, UR6, 0x100, URZ ;  /* 0x0000010006127890 */ /* 0x000fe4000fffe03f */
[----:B------:R-:W-:Y:S01]  /*2f50*/  UIADD3 UR22, UR6, 0x140, URZ ;  /* 0x0000014006167890 */ /* 0x000fe2000fffe03f */
[----:B------:R0:W-:Y:S01]  /*2f60*/  STL [R1+0xac], RZ ;  /* 0x0000acff01007387 */ /* 0x0001e20000100800 */
[----:B------:R-:W-:Y:S01]  /*2f70*/  UMOV UR8, UR7 ;  /* 0x0000000700087c82 */ /* 0x000fe20008000000 */
[----:B------:R-:W-:Y:S02]  /*2f80*/  UIADD3 UR26, UR6, 0x180, URZ ;  /* 0x00000180061a7890 */ /* 0x000fe4000fffe03f */
[----:B------:R-:W-:Y:S01]  /*2f90*/  UMOV UR10, UR6 ;  /* 0x00000006000a7c82 */ /* 0x000fe20008000000 */
[----:B------:R-:W-:Y:S01]  /*2fa0*/  UIADD3 UR30, UR6, 0x1c0, URZ ;  /* 0x000001c0061e7890 */ /* 0x000fe2000fffe03f */
[----:B------:R-:W-:Y:S01]  /*2fb0*/  QGMMA.64x16x32.F32.E4M3.E4M3 R192, gdesc[UR8], RZ, !UPT ;  /* 0x0020000008c079f3 */ /* 0x000fe2000c7008ff */
[----:B------:R-:W-:Y:S01]  /*2fc0*/  UMOV UR48, UR8 ;  /* 0x0000000800307c82 */ /* 0x000fe20008000000 */
[----:B------:R-:W-:Y:S01]  /*2fd0*/  UIADD3 UR34, UR6, 0x200, URZ ;  /* 0x0000020006227890 */ /* 0x000fe2000fffe03f */
[----:B------:R0:W-:Y:S01]  /*2fe0*/  STL [R1+0xa8], RZ ;  /* 0x0000a8ff01007387 */ /* 0x0001e20000100800 */
[----:B------:R-:W-:Y:S01]  /*2ff0*/  UMOV UR44, UR8 ;  /* 0x00000008002c7c82 */ /* 0x000fe20008000000 */
[----:B------:R-:W-:Y:S01]  /*3000*/  UIADD3 UR38, UR6, 0x240, URZ ;  /* 0x0000024006267890 */ /* 0x000fe2000fffe03f */
[----:B------:R-:W-:Y:S01]  /*3010*/  QGMMA.64x16x32.F32.E4M3.E4M3 R176, gdesc[UR48], RZ, !UPT ;  /* 0x0020000030b079f3 */ /* 0x000fe2000c7008ff */
[----:B------:R-:W-:Y:S01]  /*3020*/  UMOV UR12, UR8 ;  /* 0x00000008000c7c82 */ /* 0x000fe20008000000 */
[----:B------:R-:W-:Y:S01]  /*3030*/  UIADD3 UR42, UR6, 0x280, URZ ;  /* 0x00000280062a7890 */ /* 0x000fe2000fffe03f */
[----:B------:R0:W-:Y:S01]  /*3040*/  STL [R1+0xa4], RZ ;  /* 0x0000a4ff01007387 */ /* 0x0001e20000100800 */
[----:B------:R-:W-:Y:S01]  /*3050*/  QGMMA.64x16x32.F32.E4M3.E4M3 R160, gdesc[UR44], RZ, !UPT ;  /* 0x002000002ca079f3 */ /* 0x000fe2000c7008ff */
[----:B------:R-:W-:Y:S01]  /*3060*/  UMOV UR16, UR8 ;  /* 0x0000000800107c82 */ /* 0x000fe20008000000 */
[----:B------:R-:W-:Y:S01]  /*3070*/  UMOV UR20, UR8 ;  /* 0x0000000800147c82 */ /* 0x000fe20008000000 */
[----:B------:R-:W-:Y:S01]  /*3080*/  UMOV UR24, UR8 ;  /* 0x0000000800187c82 */ /* 0x000fe20008000000 */
[----:B------:R-:W-:Y:S01]  /*3090*/  QGMMA.64x16x32.F32.E4M3.E4M3 R144, gdesc[UR12], RZ, !UPT ;  /* 0x002000000c9079f3 */ /* 0x000fe2000c7008ff */
[----:B------:R-:W-:Y:S01]  /*30a0*/  UIADD3 UR12, UR7, 0x200, URZ ;  /* 0x00000200070c7890 */ /* 0x000fe2000fffe03f */
[----:B------:R0:W-:Y:S01]  /*30b0*/  STL [R1+0xa0], RZ ;  /* 0x0000a0ff01007387 */ /* 0x0001e20000100800 */
[----:B------:R-:W-:Y:S01]  /*30c0*/  UMOV UR28, UR8 ;  /* 0x00000008001c7c82 */ /* 0x000fe20008000000 */
[----:B------:R-:W-:Y:S01]  /*30d0*/  QGMMA.64x16x32.F32.E4M3.E4M3 R128, gdesc[UR16], RZ, !UPT ;  /* 0x00200000108079f3 */ /* 0x000fe2000c7008ff */
[----:B------:R-:W-:Y:S01]  /*30e0*/  UMOV UR32, UR8 ;  /* 0x0000000800207c82 */ /* 0x000fe20008000000 */
[----:B------:R-:W-:Y:S01]  /*30f0*/  UMOV UR36, UR8 ;  /* 0x0000000800247c82 */ /* 0x000fe20008000000 */
[----:B------:R-:W-:Y:S01]  /*3100*/  UMOV UR40, UR8 ;  /* 0x0000000800287c82 */ /* 0x000fe20008000000 */
[----:B------:R-:W-:Y:S01]  /*3110*/  QGMMA.64x16x32.F32.E4M3.E4M3 R112, gdesc[UR20], RZ, !UPT ;  /* 0x00200000147079f3 */ /* 0x000fe2000c7008ff */
[----:B------:R0:W-:Y:S03]  /*3120*/  STL [R1+0x9c], RZ ;  /* 0x00009cff01007387 */ /* 0x0001e60000100800 */
        /* <DEDUP_REMOVED lines=9> */
[----:B------:R-:W-:Y:S01]  /*31c0*/  UMOV UR40, UR12 ;  /* 0x0000000c00287c82 */ /* 0x000fe20008000000 */
[----:B------:R-:W-:Y:S01]  /*31d0*/  UMOV UR41, 0x80000020 ;  /* 0x8000002000297882 */ /* 0x000fe20000000000 */
[----:B------:R-:W-:Y:S01]  /*31e0*/  UMOV UR36, UR40 ;  /* 0x0000002800247c82 */ /* 0x000fe20008000000 */
[----:B------:R-:W-:Y:S01]  /*31f0*/  UMOV UR37, UR41 ;  /* 0x0000002900257c82 */ /* 0x000fe20008000000 */
[----:B------:R-:W-:Y:S01]  /*3200*/  QGMMA.64x16x32.F32.E4M3.E4M3 R24, gdesc[UR40], RZ, !UPT ;  /* 0x00200000281879f3 */ /* 0x000fe2000c7008ff */
[----:B------:R-:W-:Y:S01]  /*3210*/  UMOV UR32, UR40 ;  /* 0x0000002800207c82 */ /* 0x000fe20008000000 */
        /* <DEDUP_REMOVED lines=23> */
[----:B------:R0:W-:Y:S01]  /*3390*/  STL [R1+0x88], RZ ;  /* 0x000088ff01007387 */ /* 0x0001e20000100800 */
[----:B------:R-:W-:-:S02]  /*33a0*/  UIADD3 UR26, UR6, 0x102, URZ ;  /* 0x00000102061a7890 */ /* 0x000fc4000fffe03f */
[----:B------:R-:W-:Y:S01]  /*33b0*/  QGMMA.64x16x32.F32.E4M3.E4M3 R136, gdesc[UR12], RZ, !UPT ;  /* 0x002000000c8879f3 */ /* 0x000fe2000c7008ff */
[----:B------:R0:W-:Y:S01]  /*33c0*/  STL [R1+0x84], RZ ;  /* 0x000084ff01007387 */ /* 0x0001e20000100800 */
[----:B------:R-:W-:Y:S02]  /*33d0*/  UIADD3 UR12, UR7, 0x2, URZ ;  /* 0x00000002070c7890 */ /* 0x000fe4000fffe03f */
[----:B------:R-:W-:Y:S01]  /*33e0*/  QGMMA.64x16x32.F32.E4M3.E4M3 R152, gdesc[UR44], RZ, !UPT ;  /* 0x002000002c9879f3 */ /* 0x000fe2000c7008ff */
[----:B------:R0:W-:Y:S01]  /*33f0*/  STL [R1+0x80], RZ ;  /* 0x000080ff01007387 */ /* 0x0001e20000100800 */
[----:B------:R-:W-:Y:S02]  /*3400*/  UIADD3 UR14, UR6, 0x2, URZ ;  /* 0x00000002060e7890 */ /* 0x000fe4000fffe03f */
[----:B------:R-:W-:Y:S01]  /*3410*/  QGMMA.64x16x32.F32.E4M3.E4M3 R168, gdesc[UR48], RZ, !UPT ;  /* 0x0020000030a879f3 */ /* 0x000fe2000c7008ff */
[----:B------:R0:W-:Y:S01]  /*3420*/  STL [R1+0x7c], RZ ;  /* 0x00007cff01007387 */ /* 0x0001e20000100800 */
[----:B------:R-:W-:-:S02]  /*3430*/  UIADD3 UR50, UR6, 0x42, URZ ;  /* 0x0000004206327890 */ /* 0x000fc4000fffe03f */
[----:B------:R-:W-:Y:S01]  /*3440*/  QGMMA.64x16x32.F32.E4M3.E4M3 R184, gdesc[UR8], RZ, !UPT ;  /* 0x0020000008b879f3 */ /* 0x000fe2000c7008ff */
[----:B------:R0:W-:Y:S01]  /*3450*/  STL [R1+0x78], RZ ;  /* 0x000078ff01007387 */ /* 0x0001e20000100800 */
[----:B------:R-:W-:Y:S02]  /*3460*/  UIADD3 UR46, UR6, 0x82, URZ ;  /* 0x00000082062e7890 */ /* 0x000fe4000fffe03f */
[----:B------:R-:W-:Y:S01]  /*3470*/  UIADD3 UR10, UR6, 0xc2, URZ ;  /* 0x000000c2060a7890 */ /* 0x000fe2000fffe03f */
[----:B------:R0:W-:Y:S01]  /*3480*/  STL [R1+0x74], RZ ;  /* 0x000074ff01007387 */ /* 0x0001e20000100800 */
[----:B------:R-:W-:Y:S01]  /*3490*/  UIADD3 UR18, UR6, 0x142, URZ ;  /* 0x0000014206127890 */ /* 0x000fe2000fffe03f */
[----:B------:R-:W-:Y:S02]  /*34a0*/  UMOV UR13, 0x80000020 ;  /* 0x80000020000d7882 */ /* 0x000fe40000000000 */
[----:B------:R0:W-:Y:S01]  /*34b0*/  STL [R1+0x70], RZ ;  /* 0x000070ff01007387 */ /* 0x0001e20000100800 */
[----:B------:R-:W-:Y:S01]  /*34c0*/  UIADD3 UR22, UR6, 0x182, URZ ;  /* 0x0000018206167890 */ /* 0x000fe2000fffe03f */
[----:B------:R-:W-:-:S02]  /*34d0*/  UMOV UR15, 0x80000020 ;  /* 0x80000020000f7882 */ /* 0x000fc40000000000 */
[----:B------:R0:W-:Y:S01]  /*34e0*/  STL [R1+0x6c], RZ ;  /* 0x00006cff01007387 */ /* 0x0001e20000100800 */
[----:B------:R-:W-:Y:S01]  /*34f0*/  UIADD3 UR30, UR6, 0x1c2, URZ ;  /* 0x000001c2061e7890 */ /* 0x000fe2000fffe03f */
[----:B------:R-:W-:Y:S01]  /*3500*/  QGMMA.64x16x32.F32.E4M3.E4M3 R192, gdesc[UR12], R192 ;  /* 0x002000000cc079f3 */ /* 0x000fe200087008c0 */
[----:B------:R-:W-:Y:S01]  /*3510*/  UMOV UR48, UR12 ;  /* 0x0000000c00307c82 */ /* 0x000fe20008000000 */
[----:B------:R0:W-:Y:S01]  /*3520*/  STL [R1+0x68], RZ ;  /* 0x000068ff01007387 */ /* 0x0001e20000100800 */
[----:B------:R-:W-:Y:S01]  /*3530*/  UMOV UR49, UR13 ;  /* 0x0000000d00317c82 */ /* 0x000fe20008000000 */
[----:B------:R-:W-:Y:S01]  /*3540*/  UMOV UR51, 0x80000020 ;  /* 0x8000002000337882 */ /* 0x000fe20000000000 */
[----:B------:R-:W-:Y:S01]  /*3550*/  UIADD3 UR34, UR6, 0x202, URZ ;  /* 0x0000020206227890 */ /* 0x000fe2000fffe03f */
[----:B------:R0:W-:Y:S01]  /*3560*/  STL [R1+0x64], RZ ;  /* 0x000064ff01007387 */ /* 0x0001e20000100800 */
[----:B------:R-:W-:Y:S01]  /*3570*/  UIADD3 UR38, UR6, 0x242, URZ ;  /* 0x0000024206267890 */ /* 0x000fe2000fffe03f */
[----:B------:R-:W-:Y:S01]  /*3580*/  QGMMA.64x16x32.F32.E4M3.E4M3 R176, gdesc[UR48], R176 ;  /* 0x0020000030b079f3 */ /* 0x000fe200087008b0 */
[----:B------:R-:W-:Y:S01]  /*3590*/  UIADD3 UR42, UR6, 0x282, URZ ;  /* 0x00000282062a7890 */ /* 0x000fe2000fffe03f */
[----:B------:R0:W-:Y:S01]  /*35a0*/  STL [R1+0x60], RZ ;  /* 0x000060ff01007387 */ /* 0x0001e20000100800 */
[----:B------:R-:W-:Y:S01]  /*35b0*/  UMOV UR44, UR12 ;  /* 0x0000000c002c7c82 */ /* 0x000fe20008000000 */
[----:B------:R-:W-:Y:S01]  /*35c0*/  UMOV UR45, UR13 ;  /* 0x0000000d002d7c82 */ /* 0x000fe20008000000 */
[----:B------:R-:W-:Y:S01]  /*35d0*/  UMOV UR47, 0x80000020 ;  /* 0x80000020002f7882 */ /* 0x000fe20000000000 */
[----:B------:R0:W-:Y:S01]  /*35e0*/  STL [R1+0x5c], RZ ;  /* 0x00005cff01007387 */ /* 0x0001e20000100800 */
[----:B------:R-:W-:Y:S01]  /*35f0*/  ULDC UR6, c[0x0][0x50c] ;  /* 0x0001430000067ab9 */ /* 0x000fe20000000800 */
[----:B------:R-:W-:Y:S01]  /*3600*/  UMOV UR8, UR12 ;  /* 0x0000000c00087c82 */ /* 0x000fe20008000000 */
[----:B------:R-:W-:Y:S01]  /*3610*/  UMOV UR9, UR13 ;  /* 0x0000000d00097c82 */ /* 0x000fe20008000000 */
[----:B------:R0:W-:Y:S01]  /*3620*/  STL [R1+0x58], RZ ;  /* 0x000058ff01007387 */ /* 0x0001e20000100800 */
[----:B------:R-:W-:Y:S01]  /*3630*/  UMOV UR11, 0x80000020 ;  /* 0x80000020000b7882 */ /* 0x000fe20000000000 */
[----:B------:R-:W-:Y:S01]  /*3640*/  QGMMA.64x16x32.F32.E4M3.E4M3 R160, gdesc[UR44], R160 ;  /* 0x002000002ca079f3 */ /* 0x000fe200087008a0 */
[----:B------:R-:W-:Y:S01]  /*3650*/  UMOV UR24, UR12 ;  /* 0x0000000c00187c82 */ /* 0x000fe20008000000 */
[----:B------:R0:W-:Y:S01]  /*3660*/  STL [R1+0x54], RZ ;  /* 0x000054ff01007387 */ /* 0x0001e20000100800 */
[----:B------:R-:W-:Y:S01]  /*3670*/  UMOV UR25, UR13 ;  /* 0x0000000d00197c82 */ /* 0x000fe20008000000 */
[----:B------:R-:W-:Y:S01]  /*3680*/  UMOV UR27, 0x80000020 ;  /* 0x80000020001b7882 */ /* 0x000fe20000000000 */
[----:B------:R-:W-:Y:S01]  /*3690*/  UISETP.NE.AND UP0, UPT, UR6, 0x2, UPT ;  /* 0x000000020600788c */ /* 0x000fe2000bf05270 */
[----:B------:R0:W-:Y:S01]  /*36a0*/  STL [R1+0x50], RZ ;  /* 0x000050ff01007387 */ /* 0x0001e20000100800 */
[----:B------:R-:W-:Y:S01]  /*36b0*/  QGMMA.64x16x32.F32.E4M3.E4M3 R144, gdesc[UR8], R144 ;  /* 0x00200000089079f3 */ /* 0x000fe20008700890 */
        /* <DEDUP_REMOVED lines=9> */
[----:B------:R-:W-:Y:S01]  /*3750*/  UIADD3 UR7, UR7, 0x202, URZ ;  /* 0x0000020207077890 */ /* 0x000fe2000fffe03f */
        /* <DEDUP_REMOVED lines=11> */
[----:B------:R-:W-:Y:S01]  /*3810*/  USEL UR6, URZ, 0x1, UP0 ;  /* 0x000000013f067887 */ /* 0x000fe20008000000 */
        /* <DEDUP_REMOVED lines=11> */
[----:B------:R-:W-:Y:S01]  /*38d0*/  QGMMA.64x16x32.F32.E4M3.E4M3 R48, gdesc[UR36], R48 ;  /* 0x00200000243079f3 */ /* 0x000fe20008700830 */
[----:B------:R0:W-:Y:S01]  /*38e0*/  STL [R1+0x2c], RZ ;  /* 0x00002cff01007387 */ /* 0x0001e20000100800 */
[----:B------:R-:W-:-:S02]  /*38f0*/  ISETP.NE.AND P0, PT, RZ, UR6, PT ;  /* 0x00000006ff007c0c */ /* 0x000fc4000bf05270 */
[----:B------:R-:W-:Y:S01]  /*3900*/  QGMMA.64x16x32.F32.E4M3.E4M3 R32, gdesc[UR40], R32 ;  /* 0x00200000282079f3 */ /* 0x000fe20008700820 */
[----:B------:R0:W-:Y:S01]  /*3910*/  STL [R1+0x28], RZ ;  /* 0x000028ff01007387 */ /* 0x0001e20000100800 */
[----:B------:R-:W-:Y:S01]  /*3920*/  UMOV UR40, UR7 ;  /* 0x0000000700287c82 */ /* 0x000fe20008000000 */
[----:B------:R-:W-:Y:S01]  /*3930*/  UMOV UR41, 0x80000020 ;  /* 0x8000002000297882 */ /* 0x000fe20000000000 */
[----:B------:R-:W-:Y:S01]  /*3940*/  UMOV UR36, UR40 ;  /* 0x0000002800247c82 */ /* 0x000fe20008000000 */
[----:B------:R0:W-:Y:S01]  /*3950*/  STL [R1+0x24], RZ ;  /* 0x000024ff01007387 */ /* 0x0001e20000100800 */
[----:B------:R-:W-:Y:S01]  /*3960*/  UMOV UR37, UR41 ;  /* 0x0000002900257c82 */ /* 0x000fe20008000000 */
[----:B------:R-:W-:Y:S01]  /*3970*/  QGMMA.64x16x32.F32.E4M3.E4M3 R24, gdesc[UR40], R24 ;  /* 0x00200000281879f3 */ /* 0x000fe20008700818 */
        /* <DEDUP_REMOVED lines=33> */
[----:B------:R0:W-:Y:S01]  /*3b90*/  STL [R1], RZ ;  /* 0x000000ff01007387 */ /* 0x0001e20000100800 */
[----:B------:R-:W-:Y:S01]  /*3ba0*/  UMOV UR13, UR41 ;  /* 0x00000029000d7c82 */ /* 0x000fe20008000000 */
[----:B------:R-:W-:Y:S04]  /*3bb0*/  QGMMA.64x16x32.F32.E4M3.E4M3 R168, gdesc[UR48], R168 ;  /* 0x0020000030a879f3 */ /* 0x000fe800087008a8 */
[----:B------:R-:W-:Y:S01]  /*3bc0*/  QGMMA.64x16x32.F32.E4M3.E4M3 R184, gdesc[UR12], R184, gsb0 ;  /* 0x002000000cb879f3 */ /* 0x000fe200080008b8 */
[----:B------:R-:W-:Y:S05]  /*3bd0*/  @!P0 BRA `(.L_x_23) ;  /* 0x0000001000c48947 */ /* 0x000fea0003800000 */
[----:B------:R-:W-:Y:S02]  /*3be0*/  WARPGROUP.DEPBAR.LE gsb0, 0x0 ;  /* 0x00008000000079c5 */ /* 0x000fe40000010000 */
[----:B------:R-:W-:-:S01]  /*3bf0*/  FADD R227, RZ, R192 ;  /* 0x000000c0ffe37221 */ /* 0x000fc20000000000 */
[----:B------:R-:W-:Y:S01]  /*3c00*/  FADD R226, RZ, R193 ;  /* 0x000000c1ffe27221 */ /* 0x000fe20000000000 */
[----:B------:R-:W-:-:S01]  /*3c10*/  FADD R225, RZ, R194 ;  /* 0x000000c2ffe17221 */ /* 0x000fc20000000000 */
[----:B------:R-:W-:Y:S01]  /*3c20*/  FADD R224, RZ, R195 ;  /* 0x000000c3ffe07221 */ /* 0x000fe20000000000 */
[----:B------:R-:W-:-:S01]  /*3c30*/  FADD R223, RZ, R196 ;  /* 0x000000c4ffdf7221 */ /* 0x000fc20000000000 */
[----:B------:R1:W-:Y:S01]  /*3c40*/  STL [R1+0x220], R227 ;  /* 0x000220e301007387 */ /* 0x0003e20000100800 */
[----:B------:R-:W-:-:S01]  /*3c50*/  FADD R222, RZ, R197 ;  /* 0x000000c5ffde7221 */ /* 0x000fc20000000000 */
[----:B------:R-:W-:Y:S01]  /*3c60*/  FADD R221, RZ, R198 ;  /* 0x000000c6ffdd7221 */ /* 0x000fe20000000000 */
[----:B------:R-:W-:-:S01]  /*3c70*/  FADD R220, RZ, R199 ;  /* 0x000000c7ffdc7221 */ /* 0x000fc20000000000 */
[----:B------:R-:W-:Y:S01]  /*3c80*/  FADD R219, RZ, R184 ;  /* 0x000000b8ffdb7221 */ /* 0x000fe20000000000 */
[----:B------:R-:W-:-:S01]  /*3c90*/  FADD R218, RZ, R185 ;  /* 0x000000b9ffda7221 */ /* 0x000fc20000000000 */
[----:B------:R-:W-:Y:S01]  /*3ca0*/  FADD R217, RZ, R186 ;  /* 0x000000baffd97221 */ /* 0x000fe20000000000 */
[----:B------:R-:W-:-:S01]  /*3cb0*/  FADD R216, RZ, R187 ;  /* 0x000000bbffd87221 */ /* 0x000fc20000000000 */
[----:B------:R-:W-:Y:S01]  /*3cc0*/  FADD R215, RZ, R188 ;  /* 0x000000bcffd77221 */ /* 0x000fe20000000000 */
[----:B------:R-:W-:-:S01]  /*3cd0*/  FADD R214, RZ, R189 ;  /* 0x000000bdffd67221 */ /* 0x000fc20000000000 */
[----:B-1----:R-:W-:Y:S01]  /*3ce0*/  FADD R227, RZ, R147 ;  /* 0x00000093ffe37221 */ /* 0x002fe20000000000 */
[----:B------:R-:W-:-:S01]  /*3cf0*/  FADD R213, RZ, R190 ;  /* 0x000000beffd57221 */ /* 0x000fc20000000000 */
[----:B------:R-:W-:Y:S01]  /*3d00*/  FADD R212, RZ, R191 ;  /* 0x000000bfffd47221 */ /* 0x000fe20000000000 */
[----:B------:R-:W-:-:S01]  /*3d10*/  FADD R211, RZ, R176 ;  /* 0x000000b0ffd37221 */ /* 0x000fc20000000000 */
[----:B------:R-:W-:Y:S01]  /*3d20*/  FADD R210, RZ, R177 ;  /* 0x000000b1ffd27221 */ /* 0x000fe20000000000 */
[----:B------:R1:W-:Y:S01]  /*3d30*/  STL [R1], R227 ;  /* 0x000000e301007387 */ /* 0x0003e20000100800 */
        /* <DEDUP_REMOVED lines=37> */
[----:B-1----:R-:W-:-:S05]  /*3f90*/  FADD R227, RZ, R150 ;  /* 0x00000096ffe37221 */ /* 0x002fca0000000000 */
[----:B------:R1:W-:Y:S02]  /*3fa0*/  STL [R1+0xc], R227 ;  /* 0x00000ce301007387 */ /* 0x0003e40000100800 */
        /* <DEDUP_REMOVED lines=241> */
[----:B------:R1:W-:Y:S04]  /*4ec0*/  STL [R1+0x1f0], R227 ;  /* 0x0001f0e301007387 */ /* 0x0003e80000100800 */
[----:B-1----:R1:W5:Y:S01]  /*4ed0*/  LDL.LU R227, [R1+0x220] ;  /* 0x0002200001e37983 */ /* 0x0023620000300800 */
[----:B------:R-:W-:-:S05]  /*4ee0*/  UMOV UR56, URZ ;  /* 0x0000003f00387c82 */ /* 0x000fca0008000000 */
.L_x_23:
[----:B------:R2:W-:Y:S04]  /*4ef0*/  STL [R1+0x224], R2 ;  /* 0x0002240201007387 */ /* 0x0005e80000100800 */
[----:B--2---:R-:W2:Y:S04]  /*4f00*/  LDL R2, [R1+0x204] ;  /* 0x0002040001027983 */ /* 0x004ea80000100800 */
[----:B------:R4:W-:Y:S04]  /*4f10*/  STL [R1+0x220], R0 ;  /* 0x0002200001007387 */ /* 0x0009e80000100800 */
[----:B----4-:R-:W4:Y:S01]  /*4f20*/  LDL R0, [R1+0x20c] ;  /* 0x00020c0001007983 */ /* 0x010f220000100800 */
[----:B--2---:R-:W-:-:S03]  /*4f30*/  R2UR UR7, R2 ;  /* 0x00000000020772ca */ /* 0x004fc600000e0000 */
[----:B------:R2:W5:Y:S01]  /*4f40*/  LDL.LU R2, [R1+0x224] ;  /* 0x0002240001027983 */ /* 0x0005620000300800 */
[----:B----4-:R-:W-:-:S03]  /*4f50*/  R2UR UR8, R0 ;  /* 0x00000000000872ca */ /* 0x010fc600000e0000 */
[----:B------:R2:W5:Y:S06]  /*4f60*/  LDL.LU R0, [R1+0x220] ;  /* 0x0002200001007983 */ /* 0x00056c0000300800 */
[----:B------:R-:W-:-:S04]  /*4f70*/  UIADD3 UR54, UR7, 0x1, URZ ;  /* 0x0000000107367890 */ /* 0x000fc8000fffe03f */
[----:B------:R-:W-:-:S04]  /*4f80*/  UISETP.NE.AND UP0, UPT, UR54, 0x8, UPT ;  /* 0x000000083600788c */ /* 0x000fc8000bf05270 */
[----:B------:R-:W-:Y:S02]  /*4f90*/  USEL UR7, URZ, 0x1, UP0 ;  /* 0x000000013f077887 */ /* 0x000fe40008000000 */
[----:B------:R-:W-:Y:S02]  /*4fa0*/  USEL UR54, UR54, URZ, UP0 ;  /* 0x0000003f36367287 */ /* 0x000fe40008000000 */
[----:B------:R-:W-:-:S06]  /*4fb0*/  ULOP3.LUT UR7, UR8, UR7, URZ, 0x3c, !UPT ;  /* 0x0000000708077292 */ /* 0x000fcc000f8e3c3f */
[----:B------:R-:W-:Y:S01]  /*4fc0*/  IMAD.U32 R228, RZ, RZ, UR7 ;  /* 0x00000007ffe47e24 */ /* 0x000fe2000f8e00ff */
[----:B--2---:R-:W-:-:S06]  /*4fd0*/  UMOV UR7, 0x1 ;  /* 0x0000000100077882 */ /* 0x004fcc0000000000 */
.L_x_18:
[----:B-----5:R2:W-:Y:S04]  /*4fe0*/  STL [R1+0x220], R0 ;  /* 0x0002200001007387 */ /* 0x0205e80000100800 */
[----:B--2---:R-:W2:Y:S02]  /*4ff0*/  LDL R0, [R1+0x214] ;  /* 0x0002140001007983 */ /* 0x004ea40000100800 */
[----:B--2---:R-:W-:Y:S02]  /*5000*/  R2UR UR9, R0 ;  /* 0x00000000000972ca */ /* 0x004fe400000e0000 */
[----:B------:R2:W5:Y:S11]  /*5010*/  LDL.LU R0, [R1+0x220] ;  /* 0x0002200001007983 */ /* 0x0005760000300800 */
[----:B------:R-:W-:-:S04]  /*5020*/  UISETP.LT.AND UP0, UPT, UR9, 0x1, UPT ;  /* 0x000000010900788c */ /* 0x000fc8000bf01270 */
[----:B------:R-:W-:-:S04]  /*5030*/  USEL UR8, UR9, 0x1, UP0 ;  /* 0x0000000109087887 */ /* 0x000fc80008000000 */
[----:B------:R-:W-:-:S04]  /*5040*/  UIADD3 UR58, UR9, -UR8, URZ ;  /* 0x80000008093a7290 */ /* 0x000fc8000fffe03f */
[----:B------:R-:W-:-:S06]  /*5050*/  UISETP.GE.AND UP0, UPT, UR58, 0x1, UPT ;  /* 0x000000013a00788c */ /* 0x000fcc000bf06270 */
[----:B------:R-:W-:-:S13]  /*5060*/  PLOP3.LUT P0, PT, PT, PT, UP0, 0x80, 0x0 ;  /* 0x000000000000781c */ /* 0x000fda0003f0f008 */
[----:B--2---:R-:W-:Y:S05]  /*5070*/  @!P0 BRA `(.L_x_24) ;  /* 0x0000002c00308947 */ /* 0x004fea0003800000 */
[----:B-----5:R2:W-:Y:S04]  /*5080*/  STL [R1+0x220], R0 ;  /* 0x0002200001007387 */ /* 0x0205e80000100800 */
[----:B--2---:R-:W2:Y:S02]  /*5090*/  LDL R0, [R1+0x204] ;  /* 0x0002040001007983 */ /* 0x004ea40000100800 */
[----:B--2---:R-:W-:Y:S02]  /*50a0*/  R2UR UR57, R0 ;  /* 0x00000000003972ca */ /* 0x004fe400000e0000 */
[----:B------:R2:W5:-:S13]  /*50b0*/  LDL.LU R0, [R1+0x220] ;  /* 0x0002200001007983 */ /* 0x00055a0000300800 */
.L_x_32:
[----:B------:R-:W-:-:S06]  /*50c0*/  UISETP.NE.AND UP0, UPT, UR60, 0x3, UPT ;  /* 0x000000033c00788c */ /* 0x000fcc000bf05270 */
[----:B------:R-:W-:-:S13]  /*50d0*/  PLOP3.LUT P1, PT, PT, PT, UP0, 0x80, 0x0 ;  /* 0x000000000000781c */ /* 0x000fda0003f2f008 */
[----:B-----5:R-:W-:Y:S05]  /*50e0*/  @!P1 BRA `(.L_x_25) ;  /* 0x0000000000049947 */ /* 0x020fea0003800000 */
[----:B------:R-:W-:Y:S01]  /*50f0*/  BPT.TRAP 0x1 ;  /* 0x000000040000795c */ /* 0x000fe20000300000 */
.L_x_25:
[----:B------:R-:W4:Y:S01]  /*5100*/  S2UR UR8, SR_CgaCtaId ;  /* 0x00000000000879c3 */ /* 0x000f220000008800 */
[----:B------:R-:W-:Y:S01]  /*5110*/  UMOV UR55, 0x400 ;  /* 0x0000040000377882 */ /* 0x000fe20000000000 */
[----:B------:R-:W-:Y:S01]  /*5120*/  SHF.L.U32 R229, R228, 0x1f, RZ ;  /* 0x0000001fe4e57819 */ /* 0x000fe200000006ff */
[----:B----4-:R-:W-:-:S04]  /*5130*/  ULEA UR55, UR8, UR55, 0x18 ;  /* 0x0000003708377291 */ /* 0x010fc8000f8ec03f */
[----:B------:R-:W-:-:S09]  /*5140*/  ULEA UR8, UR54, UR55, 0x3 ;  /* 0x0000003736087291 */ /* 0x000fd2000f8e183f */
[----:B------:R4:W0:Y:S01]  /*5150*/  SYNCS.PHASECHK.TRANS64.TRYWAIT P0, [UR8], R229 ;  /* 0x000000e5ff0075a7 */ /* 0x0008220008000148 */
[----:B------:R-:W-:Y:S05]  /*5160*/  @!P1 BRA `(.L_x_26) ;  /* 0x0000000000049947 */ /* 0x000fea0003800000 */
[----:B------:R-:W-:Y:S01]  /*5170*/  BPT.TRAP 0x1 ;  /* 0x000000040000795c */ /* 0x000fe20000300000 */
.L_x_26:
[----:B0-----:R-:W-:Y:S05]  /*5180*/  @P0 BRA `(.L_x_27) ;  /* 0x0000000000080947 */ /* 0x001fea0003800000 */
[----:B------:R-:W0:Y:S02]  /*5190*/  SYNCS.PHASECHK.TRANS64.TRYWAIT P0, [UR8], R229 ;  /* 0x000000e5ff0075a7 */ /* 0x000e240008000148 */
[----:B0-----:R-:W-:Y:S05]  /*51a0*/  @!P0 BRA `(.L_x_28) ;  /* 0x00000140003c8947 */ /* 0x001fea0003800000 */
.L_x_27:
[----:B------:R-:W-:Y:S01]  /*51b0*/  UIADD3 UR8, UR55, 0x20180, URZ ;  /* 0x0002018037087890 */ /* 0x000fe2000fffe03f */
[----:B------:R-:W-:Y:S01]  /*51c0*/  WARPGROUP.ARRIVE ;  /* 0x00000000000079c5 */ /* 0x000fe20000000000 */
[----:B------:R-:W-:Y:S02]  /*51d0*/  UISETP.NE.AND UP0, UPT, UR6, URZ, UPT ;  /* 0x0000003f0600728c */ /* 0x000fe4000bf05270 */
[----:B------:R-:W-:Y:S02]  /*51e0*/  USHF.R.U32.HI UR8, URZ, 0x4, UR8 ;  /* 0x000000043f087899 */ /* 0x000fe40008011608 */
[----:B------:R-:W-:Y:S02]  /*51f0*/  USEL UR7, UR7, URZ, !UP0 ;  /* 0x0000003f07077287 */ /* 0x000fe4000c000000 */
[----:B------:R-:W-:Y:S02]  /*5200*/  ULOP3.LUT UR8, UR8, 0x3fff, URZ, 0xc0, !UPT ;  /* 0x00003fff08087892 */ /* 0x000fe4000f8ec03f */
[----:B------:R-:W-:-:S02]  /*5210*/  ULOP3.LUT UR6, UR59, 0x10000, URZ, 0xfc, !UPT ;  /* 0x000100003b067892 */ /* 0x000fc4000f8efc3f */
[----:B------:R-:W-:Y:S02]  /*5220*/  ULOP3.LUT UR8, UR8, 0x10000, URZ, 0xfc, !UPT ;  /* 0x0001000008087892 */ /* 0x000fe4000f8efc3f */
[----:B------:R-:W-:Y:S02]  /*5230*/  UISETP.NE.U32.AND UP0, UPT, UR7, URZ, UPT ;  /* 0x0000003f0700728c */ /* 0x000fe4000bf05070 */
[----:B------:R-:W-:Y:S02]  /*5240*/  ULEA UR7, UR54, UR6, 0xa ;  /* 0x0000000636077291 */ /* 0x000fe4000f8e503f */
[----:B------:R-:W-:Y:S01]  /*5250*/  UIMAD UR6, UR54, 0x2c0, UR8 ;  /* 0x000002c0360678a4 */ /* 0x000fe2000f8e0208 */
[----:B------:R-:W-:Y:S01]  /*5260*/  UMOV UR37, 0x80000020 ;  /* 0x8000002000257882 */ /* 0x000fe20000000000 */
[----:B------:R-:W-:Y:S02]  /*5270*/  UMOV UR39, 0x80000020 ;  /* 0x8000002000277882 */ /* 0x000fe40000000000 */
[----:B------:R-:W-:-:S02]  /*5280*/  UIADD3 UR34, UR6, 0x40, URZ ;  /* 0x0000004006227890 */ /* 0x000fc4000fffe03f */
[----:B------:R-:W-:Y:S02]  /*5290*/  UIADD3 UR26, UR6, 0x80, URZ ;  /* 0x00000080061a7890 */ /* 0x000fe4000fffe03f */
[----:B------:R-:W-:Y:S02]  /*52a0*/  UIADD3 UR18, UR6, 0xc0, URZ ;  /* 0x000000c006127890 */ /* 0x000fe4000fffe03f */
[----:B------:R-:W-:Y:S02]  /*52b0*/  UIADD3 UR10, UR6, 0x100, URZ ;  /* 0x00000100060a7890 */ /* 0x000fe4000fffe03f */
[----:B------:R-:W-:Y:S01]  /*52c0*/  UIADD3 UR42, UR6, 0x140, URZ ;  /* 0x00000140062a7890 */ /* 0x000fe2000fffe03f */
[----:B------:R-:W-:Y:S01]  /*52d0*/  UMOV UR36, UR7 ;  /* 0x0000000700247c82 */ /* 0x000fe20008000000 */
[----:B------:R-:W-:Y:S02]  /*52e0*/  UIADD3 UR22, UR6, 0x180, URZ ;  /* 0x0000018006167890 */ /* 0x000fe4000fffe03f */
[----:B------:R-:W-:Y:S01]  /*52f0*/  UMOV UR38, UR6 ;  /* 0x0000000600267c82 */ /* 0x000fe20008000000 */
[----:B------:R-:W-:Y:S01]  /*5300*/  UIADD3 UR46, UR6, 0x1c0, URZ ;  /* 0x000001c0062e7890 */ /* 0x000fe2000fffe03f */
[----:B------:R-:W-:Y:S01]  /*5310*/  QGMMA.64x16x32.F32.E4M3.E4M3 R192, gdesc[UR36], R192, UP0 ;  /* 0x0020000024c079f3 */ /* 0x000fe2000bf008c0 */
[----:B------:R-:W-:Y:S01]  /*5320*/  UMOV UR32, UR36 ;  /* 0x0000002400207c82 */ /* 0x000fe20008000000 */
[----:B------:R-:W-:Y:S01]  /*5330*/  UMOV UR33, UR37 ;  /* 0x0000002500217c82 */ /* 0x000fe20008000000 */
[----:B------:R-:W-:Y:S01]  /*5340*/  UMOV UR35, 0x80000020 ;  /* 0x8000002000237882 */ /* 0x000fe20000000000 */
        /* <DEDUP_REMOVED lines=40> */
[----:B------:R-:W-:Y:S01]  /*55d0*/  UIADD3 UR16, UR7, 0x2, URZ ;  /* 0x0000000207107890 */ /* 0x000fe2000fffe03f */
[----:B------:R-:W-:-:S02]  /*55e0*/  UMOV UR17, 0x80000020 ;  /* 0x8000002000117882 */ /* 0x000fc40000000000 */
[----:B------:R-:W-:Y:S01]  /*55f0*/  QGMMA.64x16x32.F32.E4M3.E4M3 R32, gdesc[UR48], R32, UP0 ;  /* 0x00200000302079f3 */ /* 0x000fe2000bf00820 */
[----:B------:R-:W-:Y:S01]  /*5600*/  UMOV UR48, UR61 ;  /* 0x0000003d00307c82 */ /* 0x000fe20008000000 */
[----:B------:R-:W-:Y:S01]  /*5610*/  UMOV UR49, 0x80000020 ;  /* 0x8000002000317882 */ /* 0x000fe20000000000 */
[----:B------:R-:W-:Y:S01]  /*5620*/  UMOV UR28, UR48 ;  /* 0x00000030001c7c82 */ /* 0x000fe20008000000 */
[----:B------:R-:W-:Y:S01]  /*5630*/  UMOV UR29, UR49 ;  /* 0x00000031001d7c82 */ /* 0x000fe20008000000 */
[----:B------:R-:W-:Y:S01]  /*5640*/  QGMMA.64x16x32.F32.E4M3.E4M3 R24, gdesc[UR48], R24, UP0 ;  /* 0x00200000301879f3 */ /* 0x000fe2000bf00818 */
[----:B------:R-:W-:Y:S01]  /*5650*/  UMOV UR12, UR48 ;  /* 0x00000030000c7c82 */ /* 0x000fe20008000000 */
        /* <DEDUP_REMOVED lines=28> */
[----:B------:R-:W-:-:S02]  /*5820*/  UIADD3 UR18, UR6, 0x2, URZ ;  /* 0x0000000206127890 */ /* 0x000fc4000fffe03f */
[----:B------:R-:W-:Y:S01]  /*5830*/  QGMMA.64x16x32.F32.E4M3.E4M3 R152, gdesc[UR24], R152, UP0 ;  /* 0x00200000189879f3 */ /* 0x000fe2000bf00898 */
[----:B------:R-:W-:Y:S02]  /*5840*/  UIADD3 UR30, UR6, 0x42, URZ ;  /* 0x00000042061e7890 */ /* 0x000fe4000fffe03f */
[----:B------:R-:W-:Y:S01]  /*5850*/  UIADD3 UR38, UR6, 0x82, URZ ;  /* 0x0000008206267890 */ /* 0x000fe2000fffe03f */
[----:B------:R-:W-:Y:S01]  /*5860*/  QGMMA.64x16x32.F32.E4M3.E4M3 R168, gdesc[UR32], R168, UP0 ;  /* 0x0020000020a879f3 */ /* 0x000fe2000bf008a8 */
[----:B------:R-:W-:Y:S02]  /*5870*/  UIADD3 UR10, UR6, 0xc2, URZ ;  /* 0x000000c2060a7890 */ /* 0x000fe4000fffe03f */
[----:B------:R-:W-:Y:S01]  /*5880*/  UIADD3 UR42, UR6, 0x102, URZ ;  /* 0x00000102062a7890 */ /* 0x000fe2000fffe03f */
[----:B------:R-:W-:Y:S01]  /*5890*/  QGMMA.64x16x32.F32.E4M3.E4M3 R184, gdesc[UR20], R184, UP0 ;  /* 0x0020000014b879f3 */ /* 0x000fe2000bf008b8 */
[----:B------:R-:W-:Y:S02]  /*58a0*/  UIADD3 UR14, UR6, 0x142, URZ ;  /* 0x00000142060e7890 */ /* 0x000fe4000fffe03f */
[----:B------:R-:W-:Y:S01]  /*58b0*/  UIADD3 UR46, UR6, 0x182, URZ ;  /* 0x00000182062e7890 */ /* 0x000fe2000fffe03f */
[----:B------:R-:W-:Y:S01]  /*58c0*/  UMOV UR19, 0x80000020 ;  /* 0x8000002000137882 */ /* 0x000fe20000000000 */
[----:B------:R-:W-:Y:S01]  /*58d0*/  UIADD3 UR26, UR6, 0x1c2, URZ ;  /* 0x000001c2061a7890 */ /* 0x000fe2000fffe03f */
[----:B------:R-:W-:Y:S01]  /*58e0*/  QGMMA.64x16x32.F32.E4M3.E4M3 R192, gdesc[UR16], R192 ;  /* 0x0020000010c079f3 */ /* 0x000fe200087008c0 */
[----:B------:R-:W-:Y:S01]  /*58f0*/  UMOV UR28, UR16 ;  /* 0x00000010001c7c82 */ /* 0x000fe20008000000 */
[----:B------:R-:W-:Y:S01]  /*5900*/  UMOV UR29, UR17 ;  /* 0x00000011001d7c82 */ /* 0x000fe20008000000 */
        /* <DEDUP_REMOVED lines=16> */
[----:B------:R-:W-:Y:S01]  /*5a10*/  UMOV UR12, UR16 ;  /* 0x00000010000c7c82 */ /* 0x000fe20008000000 */
[----:B------:R-:W-:Y:S01]  /*5a20*/  UMOV UR13, UR17 ;  /* 0x00000011000d7c82 */ /* 0x000fe20008000000 */
[----:B------:R-:W-:Y:S01]  /*5a30*/  UMOV UR15, 0x80000020 ;  /* 0x80000020000f7882 */ /* 0x000fe20000000000 */
[----:B------:R-:W-:Y:S01]  /*5a40*/  UMOV UR44, UR16 ;  /* 0x00000010002c7c82 */ /* 0x000fe20008000000 */
[----:B------:R-:W-:Y:S01]  /*5a50*/  UMOV UR45, UR17 ;  /* 0x00000011002d7c82 */ /* 0x000fe20008000000 */
[----:B------:R-:W-:Y:S01]  /*5a60*/  QGMMA.64x16x32.F32.E4M3.E4M3 R128, gdesc[UR40], R128 ;  /* 0x00200000288079f3 */ /* 0x000fe20008700880 */
[----:B------:R-:W-:Y:S01]  /*5a70*/  UMOV UR47, 0x80000020 ;  /* 0x80000020002f7882 */ /* 0x000fe20000000000 */
[----:B------:R-:W-:Y:S01]  /*5a80*/  UIADD3 UR7, UR7, 0x202, URZ ;  /* 0x0000020207077890 */ /* 0x000fe2000fffe03f */
[----:B------:R-:W-:Y:S01]  /*5a90*/  UMOV UR24, UR16 ;  /* 0x0000001000187c82 */ /* 0x000fe20008000000 */
[----:B------:R-:W-:Y:S01]  /*5aa0*/  UMOV UR25, UR17 ;  /* 0x0000001100197c82 */ /* 0x000fe20008000000 */
[----:B------:R-:W-:Y:S01]  /*5ab0*/  QGMMA.64x16x32.F32.E4M3.E4M3 R112, gdesc[UR12], R112 ;  /* 0x002000000c7079f3 */ /* 0x000fe20008700870 */
[----:B------:R-:W-:Y:S01]  /*5ac0*/  UMOV UR27, 0x80000020 ;  /* 0x80000020001b7882 */ /* 0x000fe20000000000 */
        /* <DEDUP_REMOVED lines=12> */
[----:B------:R-:W-:-:S02]  /*5b90*/  UIADD3 UR56, UR56, 0x2, URZ ;  /* 0x0000000238387890 */ /* 0x000fc4000fffe03f */
[----:B------:R-:W-:Y:S01]  /*5ba0*/  QGMMA.64x16x32.F32.E4M3.E4M3 R48, gdesc[UR20], R48 ;  /* 0x00200000143079f3 */ /* 0x000fe20008700830 */
[----:B------:R-:W-:Y:S02]  /*5bb0*/  ULDC UR61, c[0x0][0x50c] ;  /* 0x00014300003d7ab9 */ /* 0x000fe40000000800 */
[----:B------:R-:W-:Y:S01]  /*5bc0*/  UISETP.NE.AND UP0, UPT, UR56, UR61, UPT ;  /* 0x0000003d3800728c */ /* 0x000fe2000bf05270 */
[----:B------:R-:W-:Y:S01]  /*5bd0*/  QGMMA.64x16x32.F32.E4M3.E4M3 R32, gdesc[UR48], R32 ;  /* 0x00200000302079f3 */ /* 0x000fe20008700820 */
[----:B------:R-:W-:Y:S01]  /*5be0*/  UMOV UR48, UR7 ;  /* 0x0000000700307c82 */ /* 0x000fe20008000000 */
[----:B------:R-:W-:Y:S01]  /*5bf0*/  UMOV UR49, 0x80000020 ;  /* 0x8000002000317882 */ /* 0x000fe20000000000 */
[----:B------:R-:W-:Y:S01]  /*5c00*/  UMOV UR20, UR48 ;  /* 0x0000003000147c82 */ /* 0x000fe20008000000 */
[----:B------:R-:W-:Y:S01]  /*5c10*/  UMOV UR21, UR49 ;  /* 0x0000003100157c82 */ /* 0x000fe20008000000 */
[----:B------:R-:W-:Y:S01]  /*5c20*/  QGMMA.64x16x32.F32.E4M3.E4M3 R24, gdesc[UR48], R24 ;  /* 0x00200000301879f3 */ /* 0x000fe20008700818 */
[----:B------:R-:W-:Y:S01]  /*5c30*/  UMOV UR32, UR48 ;  /* 0x0000003000207c82 */ /* 0x000fe20008000000 */
        /* <DEDUP_REMOVED lines=23> */
[----:B------:R-:W-:-:S03]  /*5db0*/  USEL UR6, URZ, 0x1, UP0 ;  /* 0x000000013f067887 */ /* 0x000fc60008000000 */
[----:B------:R-:W-:Y:S03]  /*5dc0*/  QGMMA.64x16x32.F32.E4M3.E4M3 R136, gdesc[UR8], R136 ;  /* 0x00200000088879f3 */ /* 0x000fe60008700888 */
[----:B------:R-:W-:Y:S01]  /*5dd0*/  ISETP.NE.AND P0, PT, RZ, UR6, PT ;  /* 0x00000006ff007c0c */ /* 0x000fe2000bf05270 */
[----:B------:R-:W-:Y:S04]  /*5de0*/  QGMMA.64x16x32.F32.E4M3.E4M3 R152, gdesc[UR36], R152 ;  /* 0x00200000249879f3 */ /* 0x000fe80008700898 */
[----:B------:R-:W-:Y:S04]  /*5df0*/  QGMMA.64x16x32.F32.E4M3.E4M3 R168, gdesc[UR28], R168 ;  /* 0x002000001ca879f3 */ /* 0x000fe800087008a8 */
[----:B------:R-:W-:Y:S03]  /*5e00*/  QGMMA.64x16x32.F32.E4M3.E4M3 R184, gdesc[UR16], R184, gsb0 ;  /* 0x0020000010b879f3 */ /* 0x000fe600080008b8 */
[----:B------:R-:W-:-:S02]  /*5e10*/  WARPGROUP.DEPBAR.LE gsb0, 0x1 ;  /* 0x00008000000079c5 */ /* 0x000fc40000010100 */
[----:B------:R-:W-:Y:S05]  /*5e20*/  @!P0 BRA `(.L_x_29) ;  /* 0x0000001c00388947 */ /* 0x000fea0003800000 */
[----:B------:R-:W-:Y:S02]  /*5e30*/  WARPGROUP.DEPBAR.LE gsb0, 0x0 ;  /* 0x00008000000079c5 */ /* 0x000fe40000010000 */
[----:B------:R-:W-:-:S01]  /*5e40*/  FADD R227, R192, R227 ;  /* 0x000000e3c0e37221 */ /* 0x000fc20000000000 */
[----:B------:R-:W-:Y:S01]  /*5e50*/  FADD R226, R193, R226 ;  /* 0x000000e2c1e27221 */ /* 0x000fe20000000000 */
[----:B------:R-:W-:-:S01]  /*5e60*/  FADD R225, R194, R225 ;  /* 0x000000e1c2e17221 */ /* 0x000fc20000000000 */
[----:B------:R-:W-:Y:S02]  /*5e70*/  FADD R224, R195, R224 ;  /* 0x000000e0c3e07221 */ /* 0x000fe40000000000 */
[----:B------:R0:W-:Y:S01]  /*5e80*/  STL [R1+0x220], R227 ;  /* 0x000220e301007387 */ /* 0x0001e20000100800 */
[----:B------:R-:W-:-:S01]  /*5e90*/  FADD R223, R196, R223 ;  /* 0x000000dfc4df7221 */ /* 0x000fc20000000000 */
[----:B------:R-:W-:Y:S02]  /*5ea0*/  FADD R222, R197, R222 ;  /* 0x000000dec5de7221 */ /* 0x000fe40000000000 */
[----:B0-----:R-:W2:Y:S04]  /*5eb0*/  LDL.LU R227, [R1+0x14] ;  /* 0x0000140001e37983 */ /* 0x001ea80000300800 */
[----:B------:R0:W-:Y:S04]  /*5ec0*/  STL [R1+0x224], R226 ;  /* 0x000224e201007387 */ /* 0x0001e80000100800 */
[----:B0-----:R-:W3:Y:S04]  /*5ed0*/  LDL.LU R226, [R1+0x10] ;  /* 0x0000100001e27983 */ /* 0x001ee80000300800 */
[----:B------:R0:W-:Y:S04]  /*5ee0*/  STL [R1+0x228], R225 ;  /* 0x000228e101007387 */ /* 0x0001e80000100800 */
[----:B0-----:R-:W4:Y:S04]  /*5ef0*/  LDL.LU R225, [R1+0xc] ;  /* 0x00000c0001e17983 */ /* 0x001f280000300800 */
[----:B------:R0:W-:Y:S04]  /*5f00*/  STL [R1+0x22c], R224 ;  /* 0x00022ce001007387 */ /* 0x0001e80000100800 */
[----:B0-----:R-:W4:Y:S04]  /*5f10*/  LDL.LU R224, [R1+0x8] ;  /* 0x0000080001e07983 */ /* 0x001f280000300800 */
[----:B------:R0:W-:Y:S04]  /*5f20*/  STL [R1+0x230], R223 ;  /* 0x000230df01007387 */ /* 0x0001e80000100800 */
[----:B0-----:R-:W4:Y:S04]  /*5f30*/  LDL.LU R223, [R1+0x4] ;  /* 0x0000040001df7983 */ /* 0x001f280000300800 */
[----:B------:R0:W-:Y:S04]  /*5f40*/  STL [R1+0x234], R222 ;  /* 0x000234de01007387 */ /* 0x0001e80000100800 */
[----:B0-----:R-:W4:Y:S01]  /*5f50*/  LDL.LU R222, [R1] ;  /* 0x0000000001de7983 */ /* 0x001f220000300800 */
[----:B------:R-:W-:-:S01]  /*5f60*/  FADD R221, R198, R221 ;  /* 0x000000ddc6dd7221 */ /* 0x000fc20000000000 */
[----:B------:R-:W-:Y:S01]  /*5f70*/  FADD R220, R199, R220 ;  /* 0x000000dcc7dc7221 */ /* 0x000fe20000000000 */
[----:B------:R-:W-:-:S01]  /*5f80*/  FADD R219, R184, R219 ;  /* 0x000000dbb8db7221 */ /* 0x000fc20000000000 */
[----:B------:R-:W-:Y:S01]  /*5f90*/  FADD R218, R185, R218 ;  /* 0x000000dab9da7221 */ /* 0x000fe20000000000 */
[----:B------:R-:W-:-:S01]  /*5fa0*/  FADD R217, R186, R217 ;  /* 0x000000d9bad97221 */ /* 0x000fc20000000000 */
[----:B------:R-:W-:Y:S01]  /*5fb0*/  STL [R1+0x238], R221 ;  /* 0x000238dd01007387 */ /* 0x000fe20000100800 */
        /* <DEDUP_REMOVED lines=43> */
[----:B------:R-:W-:Y:S01]  /*6270*/  FADD R7, R156, R7 ;  /* 0x000000079c077221 */ /* 0x000fe20000000000 */
[----:B------:R-:W-:-:S01]  /*6280*/  FADD R6, R157, R6 ;  /* 0x000000069d067221 */ /* 0x000fc20000000000 */
[----:B------:R-:W-:Y:S01]  /*6290*/  FADD R5, R158, R5 ;  /* 0x000000059e057221 */ /* 0x000fe20000000000 */
[----:B------:R-:W-:-:S01]  /*62a0*/  FADD R4, R159, R4 ;  /* 0x000000049f047221 */ /* 0x000fc20000000000 */
[----:B------:R-:W-:Y:S01]  /*62b0*/  FADD R3, R144, R3 ;  /* 0x0000000390037221 */ /* 0x000fe20000000000 */
[----:B------:R-:W-:-:S01]  /*62c0*/  FADD R2, R145, R2 ;  /* 0x0000000291027221 */ /* 0x000fc20000000000 */
[----:B-----5:R-:W-:Y:S01]  /*62d0*/  FADD R0, R146, R0 ;  /* 0x0000000092007221 */ /* 0x020fe20000000000 */
[----:B--2---:R-:W-:-:S01]  /*62e0*/  FADD R227, R136, R227 ;  /* 0x000000e388e37221 */ /* 0x004fc20000000000 */
[----:B---3--:R-:W-:Y:S01]  /*62f0*/  FADD R226, R151, R226 ;  /* 0x000000e297e27221 */ /* 0x008fe20000000000 */
[----:B----4-:R-:W-:-:S01]  /*6300*/  FADD R225, R150, R225 ;  /* 0x000000e196e17221 */ /* 0x010fc20000000000 */
[----:B------:R-:W-:Y:S01]  /*6310*/  FADD R224, R149, R224 ;  /* 0x000000e095e07221 */ /* 0x000fe20000000000 */
[----:B------:R-:W-:-:S01]  /*6320*/  FADD R223, R148, R223 ;  /* 0x000000df94df7221 */ /* 0x000fc20000000000 */
[----:B------:R-:W-:-:S05]  /*6330*/  FADD R222, R147, R222 ;  /* 0x000000de93de7221 */ /* 0x000fca0000000000 */
[----:B------:R-:W-:Y:S04]  /*6340*/  STL [R1], R222 ;  /* 0x000000de01007387 */ /* 0x000fe80000100800 */
[----:B------:R-:W-:Y:S04]  /*6350*/  STL [R1+0x4], R223 ;  /* 0x000004df01007387 */ /* 0x000fe80000100800 */
[----:B------:R-:W-:Y:S04]  /*6360*/  STL [R1+0x8], R224 ;  /* 0x000008e001007387 */ /* 0x000fe80000100800 */
[----:B------:R0:W-:Y:S04]  /*6370*/  STL [R1+0x14], R227 ;  /* 0x000014e301007387 */ /* 0x0001e80000100800 */
[----:B------:R-:W-:Y:S04]  /*6380*/  STL [R1+0xc], R225 ;  /* 0x00000ce101007387 */ /* 0x000fe80000100800 */
[----:B0-----:R-:W2:Y:S04]  /*6390*/  LDL.LU R227, [R1+0x18] ;  /* 0x0000180001e37983 */ /* 0x001ea80000300800 */
[----:B------:R0:W-:Y:S04]  /*63a0*/  STL [R1+0x10], R226 ;  /* 0x000010e201007387 */ /* 0x0001e80000100800 */
[----:B0-----:R-:W3:Y:S04]  /*63b0*/  LDL.LU R226, [R1+0x1c] ;  /* 0x00001c0001e27983 */ /* 0x001ee80000300800 */
[----:B------:R-:W4:Y:S04]  /*63c0*/  LDL.LU R225, [R1+0x20] ;  /* 0x0000200001e17983 */ /* 0x000f280000300800 */
        /* <DEDUP_REMOVED lines=13> */
[----:B------:R-:W4:Y:S01]  /*64a0*/  LDL.LU R211, [R1+0x58] ;  /* 0x0000580001d37983 */ /* 0x000f220000300800 */
[----:B--2---:R-:W-:-:S05]  /*64b0*/  FADD R227, R137, R227 ;  /* 0x000000e389e37221 */ /* 0x004fca0000000000 */
[----:B------:R0:W-:Y:S01]  /*64c0*/  STL [R1+0x18], R227 ;  /* 0x000018e301007387 */ /* 0x0001e20000100800 */
[----:B---3--:R-:W-:-:S01]  /*64d0*/  FADD R226, R138, R226 ;  /* 0x000000e28ae27221 */ /* 0x008fc20000000000 */
[----:B----4-:R-:W-:-:S04]  /*64e0*/  FADD R225, R139, R225 ;  /* 0x000000e18be17221 */ /* 0x010fc80000000000 */
[----:B------:R2:W-:Y:S01]  /*64f0*/  STL [R1+0x1c], R226 ;  /* 0x00001ce201007387 */ /* 0x0005e20000100800 */
[----:B------:R-:W-:-:S03]  /*6500*/  FADD R224, R140, R224 ;  /* 0x000000e08ce07221 */ /* 0x000fc60000000000 */
        /* <DEDUP_REMOVED lines=24> */
[----:B0-----:R-:W4:Y:S01]  /*6690*/  LDL.LU R227, [R1+0x5c] ;  /* 0x00005c0001e37983 */ /* 0x001f220000300800 */
[----:B------:R-:W-:-:S03]  /*66a0*/  FADD R211, R121, R211 ;  /* 0x000000d379d37221 */ /* 0x000fc60000000000 */
[----:B------:R0:W-:Y:S04]  /*66b0*/  STL [R1+0x50], R213 ;  /* 0x000050d501007387 */ /* 0x0001e80000100800 */
[----:B--2---:R-:W2:Y:S04]  /*66c0*/  LDL.LU R226, [R1+0x60] ;  /* 0x0000600001e27983 */ /* 0x004ea80000300800 */
[----:B------:R0:W-:Y:S04]  /*66d0*/  STL [R1+0x54], R212 ;  /* 0x000054d401007387 */ /* 0x0001e80000100800 */
[----:B---3--:R-:W3:Y:S04]  /*66e0*/  LDL.LU R225, [R1+0x64] ;  /* 0x0000640001e17983 */ /* 0x008ee80000300800 */
[----:B------:R0:W-:Y:S04]  /*66f0*/  STL [R1+0x58], R211 ;  /* 0x000058d301007387 */ /* 0x0001e80000100800 */
[----:B----4-:R-:W4:Y:S04]  /*6700*/  LDL.LU R224, [R1+0x68] ;  /* 0x0000680001e07983 */ /* 0x010f280000300800 */
[----:B-1----:R-:W4:Y:S04]  /*6710*/  LDL.LU R223, [R1+0x6c] ;  /* 0x00006c0001df7983 */ /* 0x002f280000300800 */
        /* <DEDUP_REMOVED lines=9> */
[----:B0-----:R-:W4:Y:S04]  /*67b0*/  LDL.LU R213, [R1+0x94] ;  /* 0x0000940001d57983 */ /* 0x001f280000300800 */
[----:B------:R-:W4:Y:S04]  /*67c0*/  LDL.LU R212, [R1+0x98] ;  /* 0x0000980001d47983 */ /* 0x000f280000300800 */
[----:B------:R-:W4:Y:S01]  /*67d0*/  LDL.LU R211, [R1+0x9c] ;  /* 0x00009c0001d37983 */ /* 0x000f220000300800 */
[----:B------:R-:W-:-:S01]  /*67e0*/  FADD R227, R122, R227 ;  /* 0x000000e37ae37221 */ /* 0x000fc20000000000 */
[----:B--2---:R-:W-:-:S04]  /*67f0*/  FADD R226, R123, R226 ;  /* 0x000000e27be27221 */ /* 0x004fc80000000000 */
[----:B------:R0:W-:Y:S01]  /*6800*/  STL [R1+0x5c], R227 ;  /* 0x00005ce301007387 */ /* 0x0001e20000100800 */
[----:B---3--:R-:W-:-:S03]  /*6810*/  FADD R225, R124, R225 ;  /* 0x000000e17ce17221 */ /* 0x008fc60000000000 */
[----:B------:R1:W-:Y:S01]  /*6820*/  STL [R1+0x60], R226 ;  /* 0x000060e201007387 */ /* 0x0003e20000100800 */
[----:B----4-:R-:W-:-:S03]  /*6830*/  FADD R224, R125, R224 ;  /* 0x000000e07de07221 */ /* 0x010fc60000000000 */
        /* <DEDUP_REMOVED lines=27> */
[----:B-1----:R-:W4:Y:S04]  /*69f0*/  LDL.LU R226, [R1+0xa4] ;  /* 0x0000a40001e27983 */ /* 0x002f280000300800 */
[----:B------:R1:W-:Y:S04]  /*6a00*/  STL [R1+0x98], R212 ;  /* 0x000098d401007387 */ /* 0x0003e80000100800 */
[----:B--2---:R-:W2:Y:S04]  /*6a10*/  LDL.LU R225, [R1+0xa8] ;  /* 0x0000a80001e17983 */ /* 0x004ea80000300800 */
[----:B------:R1:W-:Y:S04]  /*6a20*/  STL [R1+0x9c], R211 ;  /* 0x00009cd301007387 */ /* 0x0003e80000100800 */
[----:B---3--:R-:W3:Y:S04]  /*6a30*/  LDL.LU R224, [R1+0xac] ;  /* 0x0000ac0001e07983 */ /* 0x008ee80000300800 */
[----:B----4-:R-:W4:Y:S04]  /*6a40*/  LDL.LU R223, [R1+0xb0] ;  /* 0x0000b00001df7983 */ /* 0x010f280000300800 */
        /* <DEDUP_REMOVED lines=10> */
[----:B-1----:R-:W4:Y:S04]  /*6af0*/  LDL.LU R212, [R1+0xdc] ;  /* 0x0000dc0001d47983 */ /* 0x002f280000300800 */
[----:B------:R-:W4:Y:S01]  /*6b00*/  LDL.LU R211, [R1+0xe0] ;  /* 0x0000e00001d37983 */ /* 0x000f220000300800 */
[----:B------:R-:W-:-:S01]  /*6b10*/  FADD R227, R107, R227 ;  /* 0x000000e36be37221 */ /* 0x000fc20000000000 */
[----:B------:R-:W-:-:S04]  /*6b20*/  FADD R226, R108, R226 ;  /* 0x000000e26ce27221 */ /* 0x000fc80000000000 */
[----:B------:R0:W-:Y:S01]  /*6b30*/  STL [R1+0xa0], R227 ;  /* 0x0000a0e301007387 */ /* 0x0001e20000100800 */
[----:B--2---:R-:W-:-:S03]  /*6b40*/  FADD R225, R109, R225 ;  /* 0x000000e16de17221 */ /* 0x004fc60000000000 */
        /* <DEDUP_REMOVED lines=151> */
[----:B------:R-:W-:Y:S01]  /*74c0*/  STL [R1+0x16c], R227 ;  /* 0x00016ce301007387 */ /* 0x000fe20000100800 */
[----:B--2---:R-:W-:-:S03]  /*74d0*/  FADD R225, R48, R225 ;  /* 0x000000e130e17221 */ /* 0x004fc60000000000 */
[----:B------:R-:W-:Y:S01]  /*74e0*/  STL [R1+0x170], R226 ;  /* 0x000170e201007387 */ /* 0x000fe20000100800 */
[----:B---3--:R-:W-:-:S03]  /*74f0*/  FADD R224, R49, R224 ;  /* 0x000000e031e07221 */ /* 0x008fc60000000000 */
[----:B------:R-:W-:Y:S01]  /*7500*/  STL [R1+0x174], R225 ;  /* 0x000174e101007387 */ /* 0x000fe20000100800 */
[----:B----4-:R-:W-:-:S03]  /*7510*/  FADD R223, R50, R223 ;  /* 0x000000df32df7221 */ /* 0x010fc60000000000 */
[----:B------:R-:W-:Y:S01]  /*7520*/  STL [R1+0x178], R224 ;  /* 0x000178e001007387 */ /* 0x000fe20000100800 */
[----:B------:R-:W-:-:S03]  /*7530*/  FADD R222, R51, R222 ;  /* 0x000000de33de7221 */ /* 0x000fc60000000000 */
        /* <DEDUP_REMOVED lines=19> */
[----:B------:R-:W-:-:S01]  /*7670*/  FADD R212, R45, R212 ;  /* 0x000000d42dd47221 */ /* 0x000fc20000000000 */
[----:B------:R-:W-:-:S05]  /*7680*/  FADD R211, R46, R211 ;  /* 0x000000d32ed37221 */ /* 0x000fca0000000000 */
        /* <DEDUP_REMOVED lines=22> */
[----:B---3--:R-:W-:-:S03]  /*77f0*/  FADD R212, R32, R212 ;  /* 0x000000d420d47221 */ /* 0x008fc60000000000 */
[----:B0-----:R0:W5:Y:S01]  /*7800*/  LDL.LU R211, [R1+0x260] ;  /* 0x0002600001d37983 */ /* 0x0011620000300800 */
[----:B----4-:R-:W-:-:S03]  /*7810*/  FADD R213, R33, R213 ;  /* 0x000000d521d57221 */ /* 0x010fc60000000000 */
[----:B------:R1:W-:Y:S01]  /*7820*/  STL [R1+0x1b4], R212 ;  /* 0x0001b4d401007387 */ /* 0x0003e20000100800 */
[----:B------:R-:W-:-:S01]  /*7830*/  FADD R214, R34, R214 ;  /* 0x000000d622d67221 */ /* 0x000fc20000000000 */
[----:B------:R-:W-:Y:S02]  /*7840*/  FADD R215, R35, R215 ;  /* 0x000000d723d77221 */ /* 0x000fe40000000000 */
[----:B-1----:R0:W5:Y:S01]  /*7850*/  LDL.LU R212, [R1+0x25c] ;  /* 0x00025c0001d47983 */ /* 0x0021620000300800 */
[----:B------:R-:W-:-:S03]  /*7860*/  FADD R216, R36, R216 ;  /* 0x000000d824d87221 */ /* 0x000fc60000000000 */
[----:B------:R1:W-:Y:S01]  /*7870*/  STL [R1+0x1b8], R213 ;  /* 0x0001b8d501007387 */ /* 0x0003e20000100800 */
[----:B------:R-:W-:-:S01]  /*7880*/  FADD R217, R37, R217 ;  /* 0x000000d925d97221 */ /* 0x000fc20000000000 */
[----:B------:R-:W-:Y:S02]  /*7890*/  FADD R218, R38, R218 ;  /* 0x000000da26da7221 */ /* 0x000fe40000000000 */
[----:B-1----:R0:W5:Y:S04]  /*78a0*/  LDL.LU R213, [R1+0x258] ;  /* 0x0002580001d57983 */ /* 0x0021680000300800 */
[----:B------:R1:W-:Y:S01]  /*78b0*/  STL [R1+0x1bc], R214 ;  /* 0x0001bcd601007387 */ /* 0x0003e20000100800 */
[----:B------:R-:W-:-:S01]  /*78c0*/  FADD R219, R39, R219 ;  /* 0x000000db27db7221 */ /* 0x000fc20000000000 */
[----:B------:R-:W-:-:S02]  /*78d0*/  FADD R220, R24, R220 ;  /* 0x000000dc18dc7221 */ /* 0x000fc40000000000 */
[----:B-1----:R0:W5:Y:S04]  /*78e0*/  LDL.LU R214, [R1+0x254] ;  /* 0x0002540001d67983 */ /* 0x0021680000300800 */
[----:B------:R1:W-:Y:S01]  /*78f0*/  STL [R1+0x1c0], R215 ;  /* 0x0001c0d701007387 */ /* 0x0003e20000100800 */
[----:B------:R-:W-:-:S01]  /*7900*/  FADD R221, R25, R221 ;  /* 0x000000dd19dd7221 */ /* 0x000fc20000000000 */
[----:B------:R-:W-:Y:S02]  /*7910*/  FADD R222, R26, R222 ;  /* 0x000000de1ade7221 */ /* 0x000fe40000000000 */
[----:B-1----:R0:W5:Y:S04]  /*7920*/  LDL.LU R215, [R1+0x250] ;  /* 0x0002500001d77983 */ /* 0x0021680000300800 */
[----:B------:R1:W-:Y:S01]  /*7930*/  STL [R1+0x1c4], R216 ;  /* 0x0001c4d801007387 */ /* 0x0003e20000100800 */
[----:B------:R-:W-:-:S03]  /*7940*/  FADD R223, R27, R223 ;  /* 0x000000df1bdf7221 */ /* 0x000fc60000000000 */
        /* <DEDUP_REMOVED lines=13> */
[----:B------:R1:W-:Y:S04]  /*7a20*/  STL [R1+0x1d8], R221 ;  /* 0x0001d8dd01007387 */ /* 0x0003e80000100800 */
        /* <DEDUP_REMOVED lines=12> */
[----:B-1----:R0:W5:Y:S01]  /*7af0*/  LDL.LU R227, [R1+0x220] ;  /* 0x0002200001e37983 */ /* 0x0021620000300800 */
[----:B------:R-:W-:-:S05]  /*7b00*/  UMOV UR56, URZ ;  /* 0x0000003f00387c82 */ /* 0x000fca0008000000 */
.L_x_29:
[----:B------:R-:W-:Y:S05]  /*7b10*/  @!P1 BRA `(.L_x_30) ;  /* 0x0000000000049947 */ /* 0x000fea0003800000 */
[----:B------:R-:W-:Y:S01]  /*7b20*/  BPT.TRAP 0x1 ;  /* 0x000000040000795c */ /* 0x000fe20000300000 */
.L_x_30:
[----:B------:R0:W-:Y:S04]  /*7b30*/  STL [R1+0x228], R3 ;  /* 0x0002280301007387 */ /* 0x0001e80000100800 */
[----:B0-----:R-:W2:Y:S04]  /*7b40*/  LDL R3, [R1+0x1fc] ;  /* 0x0001fc0001037983 */ /* 0x001ea80000100800 */
[----:B------:R0:W-:Y:S04]  /*7b50*/  STL [R1+0x224], R2 ;  /* 0x0002240201007387 */ /* 0x0001e80000100800 */
[----:B0-----:R-:W3:Y:S04]  /*7b60*/  LDL R2, [R1+0x1f4] ;  /* 0x0001f40001027983 */ /* 0x001ee80000100800 */
[----:B-----5:R0:W-:Y:S04]  /*7b70*/  STL [R1+0x220], R0 ;  /* 0x0002200001007387 */ /* 0x0201e80000100800 */
[----:B0-----:R-:W3:Y:S01]  /*7b80*/  LDL R0, [R1+0x1f8] ;  /* 0x0001f80001007983 */ /* 0x001ee20000100800 */
[----:B----4-:R-:W-:Y:S01]  /*7b90*/  IMAD.U32 R229, RZ, RZ, UR57 ;  /* 0x00000039ffe57e24 */ /* 0x010fe2000f8e00ff */
[----:B--2---:R-:W-:-:S02]  /*7ba0*/  R2UR UR7, R3 ;  /* 0x00000000030772ca */ /* 0x004fc400000e0000 */
[----:B------:R0:W5:Y:S01]  /*7bb0*/  LDL.LU R3, [R1+0x228] ;  /* 0x0002280001037983 */ /* 0x0001620000300800 */
[----:B---3--:R-:W-:-:S03]  /*7bc0*/  ISETP.NE.AND P0, PT, R2, RZ, PT ;  /* 0x000000ff0200720c */ /* 0x008fc60003f05270 */
[----:B------:R0:W5:Y:S10]  /*7bd0*/  LDL.LU R2, [R1+0x224] ;  /* 0x0002240001027983 */ /* 0x0001740000300800 */
[----:B------:R-:W-:-:S05]  /*7be0*/  @P0 LEA R229, R229, UR55, 0x3 ;  /* 0x00000037e5e50c11 */ /* 0x000fca000f8e18ff */
[----:B------:R-:W-:-:S05]  /*7bf0*/  @P0 VIADD R229, R229, 0x40 ;  /* 0x00000040e5e50836 */ /* 0x000fca0000000000 */
[----:B------:R-:W-:Y:S02]  /*7c00*/  @P0 PRMT R229, R0, 0x654, R229 ;  /* 0x0000065400e50816 */ /* 0x000fe400000000e5 */
[----:B------:R0:W5:Y:S01]  /*7c10*/  LDL.LU R0, [R1+0x220] ;  /* 0x0002200001007983 */ /* 0x0001620000300800 */
[----:B------:R-:W-:Y:S01]  /*7c20*/  UISETP.GT.U32.AND UP0, UPT, UR7, 0x1, UPT ;  /* 0x000000010700788c */ /* 0x000fe2000bf04070 */
[----:B------:R0:W-:Y:S05]  /*7c30*/  @P0 SYNCS.ARRIVE.TRANS64.RED.A1T0 RZ, [R229+URZ], RZ ;  /* 0x000000ffe5ff09a7 */ /* 0x0001ea000810043f */
[----:B------:R-:W-:-:S13]  /*7c40*/  PLOP3.LUT P0, PT, PT, PT, UP0, 0x80, 0x0 ;  /* 0x000000000000781c */ /* 0x000fda0003f0f008 */
[----:B0-----:R-:W-:Y:S05]  /*7c50*/  @P0 BRA `(.L_x_31) ;  /* 0x0000000000040947 */ /* 0x001fea0003800000 */
[----:B------:R-:W-:Y:S01]  /*7c60*/  BPT.TRAP 0x1 ;  /* 0x000000040000795c */ /* 0x000fe20000300000 */
.L_x_31:
[----:B------:R-:W-:Y:S02]  /*7c70*/  UISETP.GT.AND UP2, UPT, UR58, 0x1, UPT ;  /* 0x000000013a00788c */ /* 0x000fe4000bf44270 */
[----:B------:R-:W-:Y:S02]  /*7c80*/  UIADD3 UR54, UR54, 0x1, URZ ;  /* 0x0000000136367890 */ /* 0x000fe4000fffe03f */
[----:B------:R-:W-:Y:S02]  /*7c90*/  UIADD3 UR57, UR57, 0x1, URZ ;  /* 0x0000000139397890 */ /* 0x000fe4000fffe03f */
[----:B------:R-:W-:Y:S01]  /*7ca0*/  PLOP3.LUT P0, PT, PT, PT, UP2, 0x80, 0x0 ;  /* 0x000000000000781c */ /* 0x000fe20003f0f028 */
[----:B------:R-:W-:Y:S02]  /*7cb0*/  UISETP.NE.AND UP0, UPT, UR54, 0x8, UPT ;  /* 0x000000083600788c */ /* 0x000fe4000bf05270 */
[----:B------:R-:W-:Y:S02]  /*7cc0*/  UISETP.NE.AND UP1, UPT, UR57, 0x8, UPT ;  /* 0x000000083900788c */ /* 0x000fe4000bf25270 */
[----:B------:R-:W-:-:S02]  /*7cd0*/  USEL UR7, URZ, 0x1, UP0 ;  /* 0x000000013f077887 */ /* 0x000fc40008000000 */
[----:B------:R-:W-:Y:S02]  /*7ce0*/  UIADD3 UR58, UR58, -0x1, URZ ;  /* 0xffffffff3a3a7890 */ /* 0x000fe4000fffe03f */
[----:B------:R-:W-:Y:S02]  /*7cf0*/  USEL UR54, UR54, URZ, UP0 ;  /* 0x0000003f36367287 */ /* 0x000fe40008000000 */
[----:B------:R-:W-:Y:S01]  /*7d00*/  LOP3.LUT R228, R228, UR7, RZ, 0x3c, !PT ;  /* 0x00000007e4e47c12 */ /* 0x000fe2000f8e3cff */
[----:B------:R-:W-:Y:S01]  /*7d10*/  USEL UR57, UR57, URZ, UP1 ;  /* 0x0000003f39397287 */ /* 0x000fe20008800000 */
[----:B------:R-:W-:Y:S01]  /*7d20*/  UMOV UR7, 0x1 ;  /* 0x0000000100077882 */ /* 0x000fe20000000000 */
[----:B------:R-:W-:Y:S10]  /*7d30*/  @P0 BRA `(.L_x_32) ;  /* 0xffffffd000e00947 */ /* 0x000ff4000383ffff */
.L_x_24:
[----:B------:R-:W-:-:S04]  /*7d40*/  UISETP.NE.AND UP0, UPT, UR56, URZ, UPT ;  /* 0x0000003f3800728c */ /* 0x000fc8000bf05270 */
[----:B------:R-:W-:-:S06]  /*7d50*/  USEL UR6, URZ, 0x1, !UP0 ;  /* 0x000000013f067887 */ /* 0x000fcc000c000000 */
[----:B------:R-:W-:-:S13]  /*7d60*/  ISETP.NE.AND P0, PT, RZ, UR6, PT ;  /* 0x00000006ff007c0c */ /* 0x000fda000bf05270 */
[----:B------:R-:W-:Y:S05]  /*7d70*/  @!P0 BRA `(.L_x_33) ;  /* 0x0000001c00a48947 */ /* 0x000fea0003800000 */
[----:B------:R-:W-:Y:S02]  /*7d80*/  WARPGROUP.DEPBAR.LE gsb0, 0x0 ;  /* 0x00008000000079c5 */ /* 0x000fe40000010000 */
[----:B------:R-:W-:-:S05]  /*7d90*/  FADD R227, R192, R227 ;  /* 0x000000e3c0e37221 */ /* 0x000fca0000000000 */
[----:B------:R2:W-:Y:S04]  /*7da0*/  STL [R1+0x220], R227 ;  /* 0x000220e301007387 */ /* 0x0005e80000100800 */
[----:B--2---:R-:W2:Y:S01]  /*7db0*/  LDL.LU R227, [R1] ;  /* 0x0000000001e37983 */ /* 0x004ea20000300800 */
[----:B------:R-:W-:Y:S01]  /*7dc0*/  FADD R226, R193, R226 ;  /* 0x000000e2c1e27221 */ /* 0x000fe20000000000 */
[----:B------:R-:W-:Y:S01]  /*7dd0*/  FADD R225, R194, R225 ;  /* 0x000000e1c2e17221 */ /* 0x000fe20000000000 */
[----:B------:R-:W-:Y:S01]  /*7de0*/  FADD R224, R195, R224 ;  /* 0x000000e0c3e07221 */ /* 0x000fe20000000000 */
[----:B------:R-:W-:Y:S01]  /*7df0*/  FADD R223, R196, R223 ;  /* 0x000000dfc4df7221 */ /* 0x000fe20000000000 */
[----:B------:R-:W-:Y:S01]  /*7e00*/  FADD R222, R197, R222 ;  /* 0x000000dec5de7221 */ /* 0x000fe20000000000 */
[----:B------:R-:W-:Y:S01]  /*7e10*/  STL [R1+0x224], R226 ;  /* 0x000224e201007387 */ /* 0x000fe20000100800 */
        /* <DEDUP_REMOVED lines=56> */
[----:B-----5:R-:W-:Y:S01]  /*81a0*/  FADD R3, R144, R3 ;  /* 0x0000000390037221 */ /* 0x020fe20000000000 */
[----:B------:R-:W-:Y:S01]  /*81b0*/  FADD R2, R145, R2 ;  /* 0x0000000291027221 */ /* 0x000fe20000000000 */
[----:B------:R-:W-:Y:S01]  /*81c0*/  FADD R0, R146, R0 ;  /* 0x0000000092007221 */ /* 0x000fe20000000000 */
[----:B------:R-:W-:Y:S04]  /*81d0*/  STL [R1+0x260], R211 ;  /* 0x000260d301007387 */ /* 0x000fe80000100800 */
        /* <DEDUP_REMOVED lines=13> */
[----:B------:R4:W-:Y:S04]  /*82b0*/  STL [R1+0x298], R21 ;  /* 0x0002981501007387 */ /* 0x0009e80000100800 */
[----:B----4-:R-:W4:Y:S04]  /*82c0*/  LDL.LU R21, [R1+0x4] ;  /* 0x0000040001157983 */ /* 0x010f280000300800 */
[----:B------:R-:W3:Y:S04]  /*82d0*/  LDL.LU R22, [R1+0x8] ;  /* 0x0000080001167983 */ /* 0x000ee80000300800 */
[----:B------:R-:W3:Y:S01]  /*82e0*/  LDL.LU R23, [R1+0xc] ;  /* 0x00000c0001177983 */ /* 0x000ee20000300800 */
[----:B--2---:R-:W-:-:S05]  /*82f0*/  FADD R227, R147, R227 ;  /* 0x000000e393e37221 */ /* 0x004fca0000000000 */
[----:B------:R2:W-:Y:S04]  /*8300*/  STL [R1], R227 ;  /* 0x000000e301007387 */ /* 0x0005e80000100800 */
[----:B------:R-:W3:Y:S04]  /*8310*/  LDL.LU R200, [R1+0x10] ;  /* 0x0000100001c87983 */ /* 0x000ee80000300800 */
        /* <DEDUP_REMOVED lines=26> */
[----:B--2---:R-:W2:Y:S01]  /*84c0*/  LDL.LU R227, [R1+0x7c] ;  /* 0x00007c0001e37983 */ /* 0x004ea20000300800 */
[----:B----4-:R-:W-:Y:S01]  /*84d0*/  FADD R21, R148, R21 ;  /* 0x0000001594157221 */ /* 0x010fe20000000000 */
[----:B---3--:R-:W-:-:S04]  /*84e0*/  FADD R22, R149, R22 ;  /* 0x0000001695167221 */ /* 0x008fc80000000000 */
[----:B------:R3:W-:Y:S01]  /*84f0*/  STL [R1+0x4], R21 ;  /* 0x0000041501007387 */ /* 0x0007e20000100800 */
[----:B------:R-:W-:-:S03]  /*8500*/  FADD R23, R150, R23 ;  /* 0x0000001796177221 */ /* 0x000fc60000000000 */
[----:B------:R4:W-:Y:S04]  /*8510*/  STL [R1+0x8], R22 ;  /* 0x0000081601007387 */ /* 0x0009e80000100800 */
[----:B------:R0:W-:Y:S01]  /*8520*/  STL [R1+0xc], R23 ;  /* 0x00000c1701007387 */ /* 0x0001e20000100800 */
[----:B------:R-:W-:Y:S01]  /*8530*/  FADD R200, R151, R200 ;  /* 0x000000c897c87221 */ /* 0x000fe20000000000 */
[----:B------:R-:W-:-:S04]  /*8540*/  FADD R201, R136, R201 ;  /* 0x000000c988c97221 */ /* 0x000fc80000000000 */
        /* <DEDUP_REMOVED lines=50> */
[----:B---3--:R-:W3:Y:S01]  /*8870*/  LDL.LU R21, [R1+0x80] ;  /* 0x0000800001157983 */ /* 0x008ee20000300800 */
[----:B--2---:R-:W-:-:S03]  /*8880*/  FADD R227, R114, R227 ;  /* 0x000000e372e37221 */ /* 0x004fc60000000000 */
[----:B------:R2:W-:Y:S04]  /*8890*/  STL [R1+0x74], R225 ;  /* 0x000074e101007387 */ /* 0x0005e80000100800 */
[----:B----4-:R-:W4:Y:S04]  /*88a0*/  LDL.LU R22, [R1+0x84] ;  /* 0x0000840001167983 */ /* 0x010f280000300800 */
[----:B------:R2:W-:Y:S04]  /*88b0*/  STL [R1+0x78], R226 ;  /* 0x000078e201007387 */ /* 0x0005e80000100800 */
[----:B0-----:R-:W4:Y:S04]  /*88c0*/  LDL.LU R23, [R1+0x88] ;  /* 0x0000880001177983 */ /* 0x001f280000300800 */
[----:B------:R0:W-:Y:S04]  /*88d0*/  STL [R1+0x7c], R227 ;  /* 0x00007ce301007387 */ /* 0x0001e80000100800 */
        /* <DEDUP_REMOVED lines=25> */
[----:B--2---:R-:W2:Y:S04]  /*8a70*/  LDL.LU R225, [R1+0xf0] ;  /* 0x0000f00001e17983 */ /* 0x004ea80000300800 */
[----:B------:R-:W2:Y:S04]  /*8a80*/  LDL.LU R226, [R1+0xf4] ;  /* 0x0000f40001e27983 */ /* 0x000ea80000300800 */
[----:B0-----:R-:W2:Y:S01]  /*8a90*/  LDL.LU R227, [R1+0xf8] ;  /* 0x0000f80001e37983 */ /* 0x001ea20000300800 */
[----:B---3--:R-:W-:Y:S01]  /*8aa0*/  FADD R21, R115, R21 ;  /* 0x0000001573157221 */ /* 0x008fe20000000000 */
        /* <DEDUP_REMOVED lines=54> */
[----:B--2---:R-:W-:-:S03]  /*8e10*/  FADD R225, R95, R225 ;  /* 0x000000e15fe17221 */ /* 0x004fc60000000000 */
[----:B------:R2:W-:Y:S01]  /*8e20*/  STL [R1+0xec], R224 ;  /* 0x0000ece001007387 */ /* 0x0005e20000100800 */
[----:B------:R-:W-:-:S03]  /*8e30*/  FADD R226, R80, R226 ;  /* 0x000000e250e27221 */ /* 0x000fc60000000000 */
[----:B0-----:R-:W2:Y:S01]  /*8e40*/  LDL.LU R21, [R1+0xfc] ;  /* 0x0000fc0001157983 */ /* 0x001ea20000300800 */
[----:B------:R-:W-:-:S03]  /*8e50*/  FADD R227, R81, R227 ;  /* 0x000000e351e37221 */ /* 0x000fc60000000000 */
[----:B------:R0:W-:Y:S04]  /*8e60*/  STL [R1+0xf0], R225 ;  /* 0x0000f0e101007387 */ /* 0x0001e80000100800 */
[----:B-1----:R-:W2:Y:S04]  /*8e70*/  LDL.LU R22, [R1+0x100] ;  /* 0x0001000001167983 */ /* 0x002ea80000300800 */
[----:B------:R1:W-:Y:S04]  /*8e80*/  STL [R1+0xf4], R226 ;  /* 0x0000f4e201007387 */ /* 0x0003e80000100800 */
[----:B---3--:R-:W3:Y:S04]  /*8e90*/  LDL.LU R23, [R1+0x104] ;  /* 0x0001040001177983 */ /* 0x008ee80000300800 */
[----:B------:R1:W-:Y:S04]  /*8ea0*/  STL [R1+0xf8], R227 ;  /* 0x0000f8e301007387 */ /* 0x0003e80000100800 */
        /* <DEDUP_REMOVED lines=25> */
[----:B0-----:R-:W2:Y:S04]  /*9040*/  LDL.LU R225, [R1+0x16c] ;  /* 0x00016c0001e17983 */ /* 0x001ea80000300800 */
[----:B-1----:R-:W2:Y:S04]  /*9050*/  LDL.LU R226, [R1+0x170] ;  /* 0x0001700001e27983 */ /* 0x002ea80000300800 */
[----:B------:R-:W2:Y:S01]  /*9060*/  LDL.LU R227, [R1+0x174] ;  /* 0x0001740001e37983 */ /* 0x000ea20000300800 */
[----:B------:R-:W-:Y:S01]  /*9070*/  FADD R21, R82, R21 ;  /* 0x0000001552157221 */ /* 0x000fe20000000000 */
[----:B------:R-:W-:-:S04]  /*9080*/  FADD R22, R83, R22 ;  /* 0x0000001653167221 */ /* 0x000fc80000000000 */
        /* <DEDUP_REMOVED lines=88> */
[----:B0-----:R-:W2:Y:S04]  /*9610*/  LDL.LU R225, [R1+0x1e8] ;  /* 0x0001e80001e17983 */ /* 0x001ea80000300800 */
[----:B-1----:R-:W2:Y:S04]  /*9620*/  LDL.LU R226, [R1+0x1ec] ;  /* 0x0001ec0001e27983 */ /* 0x002ea80000300800 */
[----:B------:R-:W2:Y:S01]  /*9630*/  LDL.LU R227, [R1+0x1f0] ;  /* 0x0001f00001e37983 */ /* 0x000ea20000300800 */
[----:B------:R-:W-:-:S05]  /*9640*/  FADD R21, R49, R21 ;  /* 0x0000001531157221 */ /* 0x000fca0000000000 */
[----:B------:R0:W-:Y:S01]  /*9650*/  STL [R1+0x178], R21 ;  /* 0x0001781501007387 */ /* 0x0001e20000100800 */
[----:B------:R-:W-:-:S03]  /*9660*/  FADD R22, R50, R22 ;  /* 0x0000001632167221 */ /* 0x000fc60000000000 */
[----:B0-----:R0:W5:Y:S01]  /*9670*/  LDL.LU R21, [R1+0x298] ;  /* 0x0002980001157983 */ /* 0x0011620000300800 */
[----:B---3--:R-:W-:-:S03]  /*9680*/  FADD R23, R51, R23 ;  /* 0x0000001733177221 */ /* 0x008fc60000000000 */
[----:B------:R1:W-:Y:S01]  /*9690*/  STL [R1+0x17c], R22 ;  /* 0x00017c1601007387 */ /* 0x0003e20000100800 */
[----:B----4-:R-:W-:Y:S01]  /*96a0*/  FADD R200, R52, R200 ;  /* 0x000000c834c87221 */ /* 0x010fe20000000000 */
[----:B------:R-:W-:Y:S02]  /*96b0*/  FADD R201, R53, R201 ;  /* 0x000000c935c97221 */ /* 0x000fe40000000000 */
[----:B-1----:R0:W5:Y:S01]  /*96c0*/  LDL.LU R22, [R1+0x294] ;  /* 0x0002940001167983 */ /* 0x0021620000300800 */
[----:B------:R-:W-:-:S03]  /*96d0*/  FADD R202, R54, R202 ;  /* 0x000000ca36ca7221 */ /* 0x000fc60000000000 */
[----:B------:R1:W-:Y:S01]  /*96e0*/  STL [R1+0x180], R23 ;  /* 0x0001801701007387 */ /* 0x0003e20000100800 */
[----:B------:R-:W-:-:S03]  /*96f0*/  FADD R203, R55, R203 ;  /* 0x000000cb37cb7221 */ /* 0x000fc60000000000 */
[----:B-1----:R0:W5:Y:S01]  /*9700*/  LDL.LU R23, [R1+0x290] ;  /* 0x0002900001177983 */ /* 0x0021620000300800 */
[----:B------:R-:W-:-:S03]  /*9710*/  FADD R204, R40, R204 ;  /* 0x000000cc28cc7221 */ /* 0x000fc60000000000 */
[----:B------:R1:W-:Y:S01]  /*9720*/  STL [R1+0x184], R200 ;  /* 0x000184c801007387 */ /* 0x0003e20000100800 */
[----:B------:R-:W-:Y:S01]  /*9730*/  FADD R205, R41, R205 ;  /* 0x000000cd29cd7221 */ /* 0x000fe20000000000 */
[----:B------:R-:W-:Y:S02]  /*9740*/  FADD R206, R42, R206 ;  /* 0x000000ce2ace7221 */ /* 0x000fe40000000000 */
[----:B-1----:R0:W5:Y:S04]  /*9750*/  LDL.LU R200, [R1+0x28c] ;  /* 0x00028c0001c87983 */ /* 0x0021680000300800 */
[----:B------:R1:W-:Y:S01]  /*9760*/  STL [R1+0x188], R201 ;  /* 0x000188c901007387 */ /* 0x0003e20000100800 */
[----:B------:R-:W-:Y:S01]  /*9770*/  FADD R207, R43, R207 ;  /* 0x000000cf2bcf7221 */ /* 0x000fe20000000000 */
[----:B------:R-:W-:-:S02]  /*9780*/  FADD R208, R44, R208 ;  /* 0x000000d02cd07221 */ /* 0x000fc40000000000 */
        /* <DEDUP_REMOVED lines=44> */
[----:B--2---:R-:W-:-:S03]  /*9a50*/  FADD R223, R27, R223 ;  /* 0x000000df1bdf7221 */ /* 0x004fc60000000000 */
        /* <DEDUP_REMOVED lines=26> */
[----:B-1----:R0:W5:Y:S02]  /*9c00*/  LDL.LU R227, [R1+0x220] ;  /* 0x0002200001e37983 */ /* 0x0021640000300800 */
.L_x_33:
[----:B------:R-:W-:Y:S02]  /*9c10*/  WARPGROUP.DEPBAR.LE gsb0, 0x0 ;  /* 0x00008000000079c5 */ /* 0x000fe40000010000 */
[----:B------:R-:W2:Y:S02]  /*9c20*/  LDC R24, c[0x0][0x28c] ;  /* 0x0000a300ff187b82 */ /* 0x000ea40000000800 */
[----:B--2---:R-:W-:-:S13]  /*9c30*/  ISETP.GE.AND P0, PT, R24, 0x1, PT ;  /* 0x000000011800780c */ /* 0x004fda0003f06270 */
[----:B------:R-:W-:Y:S05]  /*9c40*/  @!P0 BRA `(.L_x_34) ;  /* 0x0000000000988947 */ /* 0x000fea0003800000 */
[----:B------:R-:W-:-:S06]  /*9c50*/  UISETP.NE.AND UP0, UPT, UR60, 0x3, UPT ;  /* 0x000000033c00788c */ /* 0x000fcc000bf05270 */
[----:B------:R-:W-:-:S13]  /*9c60*/  PLOP3.LUT P0, PT, PT, PT, UP0, 0x80, 0x0 ;  /* 0x000000000000781c */ /* 0x000fda0003f0f008 */
[----:B------:R-:W-:Y:S05]  /*9c70*/  @!P0 BRA `(.L_x_35) ;  /* 0x0000000000048947 */ /* 0x000fea0003800000 */
[----:B------:R-:W-:Y:S01]  /*9c80*/  BPT.TRAP 0x1 ;  /* 0x000000040000795c */ /* 0x000fe20000300000 */
.L_x_35:
[----:B------:R2:W-:Y:S04]  /*9c90*/  STL [R1+0x230], R5 ;  /* 0x0002300501007387 */ /* 0x0005e80000100800 */
[----:B--2---:R-:W2:Y:S04]  /*9ca0*/  LDL R5, [R1+0x214] ;  /* 0x0002140001057983 */ /* 0x004ea80000100800 */
[----:B------:R4:W-:Y:S04]  /*9cb0*/  STL [R1+0x22c], R4 ;  /* 0x00022c0401007387 */ /* 0x0009e80000100800 */
[----:B----4-:R-:W4:Y:S04]  /*9cc0*/  LDL R4, [R1+0x204] ;  /* 0x0002040001047983 */ /* 0x010f280000100800 */
[----:B-----5:R0:W-:Y:S04]  /*9cd0*/  STL [R1+0x228], R3 ;  /* 0x0002280301007387 */ /* 0x0201e80000100800 */
[----:B0-----:R-:W3:Y:S04]  /*9ce0*/  LDL R3, [R1+0x1fc] ;  /* 0x0001fc0001037983 */ /* 0x001ee80000100800 */
[----:B------:R0:W-:Y:S04]  /*9cf0*/  STL [R1+0x224], R2 ;  /* 0x0002240201007387 */ /* 0x0001e80000100800 */
[----:B0-----:R-:W3:Y:S04]  /*9d00*/  LDL R2, [R1+0x1f4] ;  /* 0x0001f40001027983 */ /* 0x001ee80000100800 */
[----:B------:R0:W-:Y:S04]  /*9d10*/  STL [R1+0x220], R0 ;  /* 0x0002200001007387 */ /* 0x0001e80000100800 */
[----:B0-----:R-:W3:Y:S01]  /*9d20*/  LDL R0, [R1+0x1f8] ;  /* 0x0001f80001007983 */ /* 0x001ee20000100800 */
[----:B------:R-:W-:Y:S01]  /*9d30*/  IMAD.U32 R25, RZ, RZ, UR55 ;  /* 0x00000037ff197e24 */ /* 0x000fe2000f8e00ff */
[----:B--2---:R-:W-:-:S02]  /*9d40*/  R2UR UR9, R5 ;  /* 0x00000000050972ca */ /* 0x004fc400000e0000 */
[----:B------:R2:W5:Y:S01]  /*9d50*/  LDL.LU R5, [R1+0x230] ;  /* 0x0002300001057983 */ /* 0x0005620000300800 */
[----:B----4-:R-:W-:-:S10]  /*9d60*/  R2UR UR8, R4 ;  /* 0x00000000040872ca */ /* 0x010fd400000e0000 */
[----:B------:R-:W-:Y:S01]  /*9d70*/  UISETP.LT.AND UP1, UPT, UR9, 0x1, UPT ;  /* 0x000000010900788c */ /* 0x000fe2000bf21270 */
[----:B------:R2:W5:Y:S01]  /*9d80*/  LDL.LU R4, [R1+0x22c] ;  /* 0x00022c0001047983 */ /* 0x0005620000300800 */
[----:B---3--:R-:W-:-:S03]  /*9d90*/  R2UR UR7, R3 ;  /* 0x00000000030772ca */ /* 0x008fc600000e0000 */
[----:B------:R2:W5:Y:S01]  /*9da0*/  LDL.LU R3, [R1+0x228] ;  /* 0x0002280001037983 */ /* 0x0005620000300800 */
[----:B------:R-:W-:-:S03]  /*9db0*/  ISETP.NE.AND P0, PT, R2, RZ, PT ;  /* 0x000000ff0200720c */ /* 0x000fc60003f05270 */
[----:B------:R2:W5:Y:S10]  /*9dc0*/  LDL.LU R2, [R1+0x224] ;  /* 0x0002240001027983 */ /* 0x0005740000300800 */
[----:B------:R-:W-:-:S05]  /*9dd0*/  VOTEU.ANY UP0, P0 ;  /* 0x00000000003f7886 */ /* 0x000fca0000000100 */
[----:B------:R-:W-:-:S04]  /*9de0*/  @UP0 USEL UR6, UR9, 0x1, UP1 ;  /* 0x0000000109060887 */ /* 0x000fc80008800000 */
[----:B------:R-:W-:-:S06]  /*9df0*/  @UP0 UIADD3 UR6, UR8, UR9, -UR6 ;  /* 0x0000000908060290 */ /* 0x000fcc000fffe806 */
[----:B------:R-:W-:-:S04]  /*9e00*/  IMAD.U32 R24, RZ, RZ, UR6 ;  /* 0x00000006ff187e24 */ /* 0x000fc8000f8e00ff */
[----:B------:R-:W-:-:S05]  /*9e10*/  @P0 IMAD.SHL.U32 R24, R24, 0x8, RZ ;  /* 0x0000000818180824 */ /* 0x000fca00078e00ff */
[----:B------:R-:W-:-:S04]  /*9e20*/  @P0 LOP3.LUT R24, R24, 0x38, RZ, 0xc0, !PT ;  /* 0x0000003818180812 */ /* 0x000fc800078ec0ff */
[----:B------:R-:W-:-:S04]  /*9e30*/  @P0 IADD3 R24, R25, 0x40, R24 ;  /* 0x0000004019180810 */ /* 0x000fc80007ffe018 */
[----:B------:R-:W-:Y:S02]  /*9e40*/  @P0 PRMT R24, R0, 0x654, R24 ;  /* 0x0000065400180816 */ /* 0x000fe40000000018 */
[----:B------:R2:W5:Y:S01]  /*9e50*/  LDL.LU R0, [R1+0x220] ;  /* 0x0002200001007983 */ /* 0x0005620000300800 */
[----:B------:R-:W-:Y:S01]  /*9e60*/  UISETP.GT.U32.AND UP0, UPT, UR7, 0x1, UPT ;  /* 0x000000010700788c */ /* 0x000fe2000bf04070 */
[----:B------:R2:W-:Y:S05]  /*9e70*/  @P0 SYNCS.ARRIVE.TRANS64.RED.A1T0 RZ, [R24+URZ], RZ ;  /* 0x000000ff18ff09a7 */ /* 0x0005ea000810043f */
[----:B------:R-:W-:-:S13]  /*9e80*/  PLOP3.LUT P0, PT, PT, PT, UP0, 0x80, 0x0 ;  /* 0x000000000000781c */ /* 0x000fda0003f0f008 */
[----:B--2---:R-:W-:Y:S05]  /*9e90*/  @P0 BRA `(.L_x_34) ;  /* 0x0000000000040947 */ /* 0x004fea0003800000 */
[----:B------:R-:W-:Y:S01]  /*9ea0*/  BPT.TRAP 0x1 ;  /* 0x000000040000795c */ /* 0x000fe20000300000 */
.L_x_34:
[----:B-----5:R2:W-:Y:S01]  /*9eb0*/  STL [R1+0x228], R3 ;  /* 0x0002280301007387 */ /* 0x0205e20000100800 */
[----:B------:R-:W4:Y:S01]  /*9ec0*/  LDC R28, c[0x0][0x288] ;  /* 0x0000a200ff1c7b82 */ /* 0x000f220000000800 */
[----:B------:R-:W-:Y:S02]  /*9ed0*/  ULDC UR6, c[0x0][0x284] ;  /* 0x0000a10000067ab9 */ /* 0x000fe40000000800 */
[----:B--2---:R-:W2:Y:S04]  /*9ee0*/  LDL.LU R3, [R1+0x218] ;  /* 0x0002180001037983 */ /* 0x004ea80000300800 */
[----:B------:R0:W-:Y:S04]  /*9ef0*/  STL [R1+0x224], R2 ;  /* 0x0002240201007387 */ /* 0x0001e80000100800 */
[----:B0-----:R-:W3:Y:S04]  /*9f00*/  LDL.LU R2, [R1+0x21c] ;  /* 0x00021c0001027983 */ /* 0x001ee80000300800 */
[----:B------:R0:W-:Y:S02]  /*9f10*/  STL [R1+0x220], R0 ;  /* 0x0002200001007387 */ /* 0x0001e40000100800 */
[----:B0-----:R-:W0:Y:S02]  /*9f20*/  S2R R0, SR_TID.X ;  /* 0x0000000000007919 */ /* 0x001e240000002100 */
[----:B0-----:R-:W-:-:S02]  /*9f30*/  SHF.R.U32.HI R24, RZ, 0x2, R0 ;  /* 0x00000002ff187819 */ /* 0x001fc40000011600 */
[----:B------:R-:W-:Y:S02]  /*9f40*/  SHF.R.U32.HI R27, RZ, 0x7, R0 ;  /* 0x00000007ff1b7819 */ /* 0x000fe40000011600 */
[----:B------:R-:W-:Y:S01]  /*9f50*/  LOP3.LUT R25, R24, 0x7, RZ, 0xc0, !PT ;  /* 0x0000000718197812 */ /* 0x000fe200078ec0ff */
[C---:B------:R-:W-:Y:S01]  /*9f60*/  IMAD.SHL.U32 R32, R0.reuse, 0x2, RZ ;  /* 0x0000000200207824 */ /* 0x040fe200078e00ff */
[----:B------:R-:W-:Y:S02]  /*9f70*/  LOP3.LUT R24, R27, 0x1, RZ, 0xc0, !PT ;  /* 0x000000011b187812 */ /* 0x000fe400078ec0ff */
[C---:B------:R-:W-:Y:S02]  /*9f80*/  LOP3.LUT R26, R0.reuse, 0x60, RZ, 0xc0, !PT ;  /* 0x00000060001a7812 */ /* 0x040fe400078ec0ff */
[----:B------:R-:W-:Y:S01]  /*9f90*/  LOP3.LUT R27, R0, 0x3, RZ, 0xc0, !PT ;  /* 0x00000003001b7812 */ /* 0x000fe200078ec0ff */
[----:B------:R-:W-:Y:S01]  /*9fa0*/  IMAD.SHL.U32 R30, R24, 0x40, RZ ;  /* 0x00000040181e7824 */ /* 0x000fe200078e00ff */
[----:B------:R-:W-:-:S04]  /*9fb0*/  SHF.R.U32.HI R26, RZ, 0x1, R26 ;  /* 0x00000001ff1a7819 */ /* 0x000fc8000001161a */
[----:B------:R-:W-:Y:S01]  /*9fc0*/  IADD3 R29, RZ, -R26, -R25 ;  /* 0x8000001aff1d7210 */ /* 0x000fe20007ffe819 */
[----:B--2---:R-:W-:Y:S02]  /*9fd0*/  IMAD R43, R3, 0xb0, RZ ;  /* 0x000000b0032b7824 */ /* 0x004fe400078e02ff */
[----:B------:R0:W5:Y:S02]  /*9fe0*/  LDL.LU R3, [R1+0x228] ;  /* 0x0002280001037983 */ /* 0x0001640000300800 */
[----:B------:R-:W-:Y:S01]  /*9ff0*/  IMAD R29, R24, -0x40, R29 ;  /* 0xffffffc0181d7824 */ /* 0x000fe200078e021d */
[----:B------:R-:W-:Y:S01]  /*a000*/  LOP3.LUT R45, R30, 0x40, R25, 0xe2, !PT ;  /* 0x000000401e2d7812 */ /* 0x000fe200078ee219 */
[----:B----4-:R-:W-:Y:S01]  /*a010*/  IMAD R24, R27, -0x2, R28 ;  /* 0xfffffffe1b187824 */ /* 0x010fe200078e021c */
[----:B------:R-:W-:Y:S01]  /*a020*/  ISETP.GE.AND P0, PT, R43, R28, PT ;  /* 0x0000001c2b00720c */ /* 0x000fe20003f06270 */
[C---:B---3--:R-:W-:Y:S02]  /*a030*/  IMAD.SHL.U32 R44, R2.reuse, 0x100, RZ ;  /* 0x00000100022c7824 */ /* 0x048fe400078e00ff */
[----:B------:R-:W-:-:S02]  /*a040*/  IMAD.WIDE R40, R2, 0x100, RZ ;  /* 0x0000010002287825 */ /* 0x000fc400078e02ff */
[----:B------:R0:W5:Y:S04]  /*a050*/  LDL.LU R2, [R1+0x224] ;  /* 0x0002240001027983 */ /* 0x0001680000300800 */
[----:B------:R0:W5:Y:S01]  /*a060*/  LDL.LU R0, [R1+0x220] ;  /* 0x0002200001007983 */ /* 0x0001620000300800 */
[C---:B------:R-:W-:Y:S01]  /*a070*/  ISETP.GE.OR P0, PT, R44.reuse, UR6, P0 ;  /* 0x000000062c007c0c */ /* 0x040fe20008706670 */
[----:B------:R-:W-:Y:S01]  /*a080*/  IMAD.MOV.U32 R42, RZ, RZ, -0x1 ;  /* 0xffffffffff2a7424 */ /* 0x000fe200078e00ff */
[----:B------:R-:W-:Y:S02]  /*a090*/  IADD3 R44, -R44, UR6, R29 ;  /* 0x000000062c2c7c10 */ /* 0x000fe4000fffe11d */
[----:B------:R-:W-:Y:S01]  /*a0a0*/  LOP3.LUT R32, R43, 0x6, R32, 0xf8, !PT ;  /* 0x000000062b207812 */ /* 0x000fe200078ef820 */
[----:B------:R-:W-:Y:S01]  /*a0b0*/  IMAD.IADD R43, R24, 0x1, -R43 ;  /* 0x00000001182b7824 */ /* 0x000fe200078e0a2b */
[----:B------:R-:W-:-:S07]  /*a0c0*/  LOP3.LUT R45, R40, R45, R26, 0xfe, !PT ;  /* 0x0000002d282d7212 */ /* 0x000fce00078efe1a */
[----:B0-----:R-:W-:Y:S05]  /*a0d0*/  @P0 BRA `(.L_x_36) ;  /* 0x000000cc00f40947 */ /* 0x001fea0003800000 */
[----:B-----5:R0:W-:Y:S01]  /*a0e0*/  STL [R1+0x220], R0 ;  /* 0x0002200001007387 */ /* 0x0201e20000100800 */
[----:B------:R-:W2:Y:S01]  /*a0f0*/  LDC.64 R28, c[0x0][0x5c8] ;  /* 0x00017200ff1c7b82 */ /* 0x000ea20000000a00 */
[----:B------:R-:W-:Y:S02]  /*a100*/  ULDC.64 UR8, c[0x0][0x5d0] ;  /* 0x0001740000087ab9 */ /* 0x000fe40000000a00 */
[----:B0-----:R-:W3:Y:S01]  /*a110*/  LDL R0, [R1+0x210] ;  /* 0x0002100001007983 */ /* 0x001ee20000100800 */
[----:B------:R-:W-:Y:S01]  /*a120*/  SHF.R.S32.HI R33, RZ, 0x1f, R32 ;  /* 0x0000001fff217819 */ /* 0x000fe20000011420 */
[----:B------:R-:W-:Y:S02]  /*a130*/  IMAD.U32 R27, RZ, RZ, UR8 ;  /* 0x00000008ff1b7e24 */ /* 0x000fe4000f8e00ff */
[----:B--2---:R-:W-:-:S04]  /*a140*/  IMAD R24, R41, R28, RZ ;  /* 0x0000001c29187224 */ /* 0x004fc800078e02ff */
[----:B------:R-:W-:Y:S01]  /*a150*/  IMAD R25, R45, R29, R24 ;  /* 0x0000001d2d197224 */ /* 0x000fe200078e0218 */
[----:B---3--:R-:W-:Y:S02]  /*a160*/  R2UR UR10, R0 ;  /* 0x00000000000a72ca */ /* 0x008fe400000e0000 */
[----:B------:R0:W5:Y:S01]  /*a170*/  LDL.LU R0, [R1+0x220] ;  /* 0x0002200001007983 */ /* 0x0001620000300800 */
[C---:B------:R-:W-:Y:S01]  /*a180*/  IMAD.SHL.U32 R35, R28.reuse, 0x8, RZ ;  /* 0x000000081c237824 */ /* 0x040fe200078e00ff */
[----:B------:R-:W-:Y:S01]  /*a190*/  SHF.L.U64.HI R34, R28, 0x3, R29 ;  /* 0x000000031c227819 */ /* 0x000fe2000001021d */
[----:B------:R-:W-:Y:S08]  /*a1a0*/  BSSY B0, `(.L_x_36) ;  /* 0x0000cf0000007945 */ /* 0x000ff00003800000 */
[----:B------:R-:W-:-:S02]  /*a1b0*/  USHF.R.S32.HI UR7, URZ, 0x1f, UR10 ;  /* 0x0000001f3f077899 */ /* 0x000fc4000801140a */
[----:B------:R-:W-:Y:S02]  /*a1c0*/  IMAD.WIDE.U32 R26, R27, UR10, R32 ;  /* 0x0000000a1b1a7c25 */ /* 0x000fe4000f8e0020 */
[----:B------:R-:W-:-:S04]  /*a1d0*/  UIMAD UR6, UR7, UR8, URZ ;  /* 0x00000008070672a4 */ /* 0x000fc8000f8e023f */
[----:B------:R-:W-:-:S03]  /*a1e0*/  UIMAD UR6, UR10, UR9, UR6 ;  /* 0x000000090a0672a4 */ /* 0x000fc6000f8e0206 */
[----:B------:R-:W-:-:S03]  /*a1f0*/  ULDC.64 UR8, c[0x0][0x5c0] ;  /* 0x0001700000087ab9 */ /* 0x000fc60000000a00 */
[----:B------:R-:W-:Y:S02]  /*a200*/  VIADD R27, R27, UR6 ;  /* 0x000000061b1b7c36 */ /* 0x000fe40008000000 */
[----:B------:R-:W-:-:S04]  /*a210*/  IMAD.WIDE.U32 R26, R45, R28, R26 ;  /* 0x0000001c2d1a7225 */ /* 0x000fc800078e001a */
[----:B------:R-:W-:Y:S01]  /*a220*/  IMAD.IADD R27, R27, 0x1, R25 ;  /* 0x000000011b1b7824 */ /* 0x000fe200078e0219 */
[----:B------:R-:W-:Y:S02]  /*a230*/  IADD3 R24, P2, R26, UR8, RZ ;  /* 0x000000081a187c10 */ /* 0x000fe4000ff5e0ff */
[C---:B------:R-:W-:Y:S02]  /*a240*/  LEA R30, P3, R28.reuse, R26, 0x7 ;  /* 0x0000001a1c1e7211 */ /* 0x040fe400078638ff */
[----:B------:R-:W-:Y:S02]  /*a250*/  IADD3.X R25, R27, UR9, RZ, P2, !PT ;  /* 0x000000091b197c10 */ /* 0x000fe400097fe4ff */
[----:B------:R-:W-:Y:S02]  /*a260*/  FSETP.NEU.AND P2, PT, RZ, UR5, PT ;  /* 0x00000005ff007c0b */ /* 0x000fe4000bf4d000 */
[----:B------:R-:W-:Y:S02]  /*a270*/  LEA.HI.X R31, R28, R27, R29, 0x7, P3 ;  /* 0x0000001b1c1f7211 */ /* 0x000fe400018f3c1d */
[----:B------:R-:W-:-:S02]  /*a280*/  IADD3 R28, P3, R30, UR8, RZ ;  /* 0x000000081e1c7c10 */ /* 0x000fc4000ff7e0ff */
[--C-:B------:R-:W-:Y:S02]  /*a290*/  IADD3 R26, P1, P0, R26, UR8, R35.reuse ;  /* 0x000000081a1a7c10 */ /* 0x100fe4000f83e023 */
[----:B------:R-:W-:Y:S02]  /*a2a0*/  IADD3 R30, P5, P6, R30, UR8, R35 ;  /* 0x000000081e1e7c10 */ /* 0x000fe4000febe023 */
[----:B------:R-:W-:Y:S02]  /*a2b0*/  IADD3.X R29, R31, UR9, RZ, P3, !PT ;  /* 0x000000091f1d7c10 */ /* 0x000fe40009ffe4ff */
[--C-:B------:R-:W-:Y:S02]  /*a2c0*/  IADD3.X R27, R27, UR9, R34.reuse, P1, P0 ;  /* 0x000000091b1b7c10 */ /* 0x100fe40008fe0422 */
[----:B------:R-:W-:Y:S01]  /*a2d0*/  IADD3.X R31, R31, UR9, R34, P5, P6 ;  /* 0x000000091f1f7c10 */ /* 0x000fe2000afec422 */
[----:B0-----:R-:W-:Y:S06]  /*a2e0*/  @!P2 BRA `(.L_x_37) ;  /* 0x000000980068a947 */ /* 0x001fec0003800000 */
[----:B-----5:R0:W-:Y:S01]  /*a2f0*/  STL [R1+0x220], R0 ;  /* 0x0002200001007387 */ /* 0x0201e20000100800 */
[----:B------:R-:W-:-:S03]  /*a300*/  ULDC.64 UR8, c[0x0][0x5b8] ;  /* 0x00016e0000087ab9 */ /* 0x000fc60000000a00 */
[----:B0-----:R-:W2:Y:S01]  /*a310*/  LDL.LU R0, [R1+0x210] ;  /* 0x0002100001007983 */ /* 0x001ea20000300800 */
[----:B------:R-:W-:Y:S02]  /*a320*/  UIMAD UR6, UR7, UR8, URZ ;  /* 0x00000008070672a4 */ /* 0x000fe4000f8e023f */
[----:B------:R-:W-:Y:S01]  /*a330*/  IMAD.U32 R35, RZ, RZ, UR8 ;  /* 0x00000008ff237e24 */ /* 0x000fe2000f8e00ff */
[----:B------:R-:W-:-:S04]  /*a340*/  ISETP.GE.AND P3, PT, R44, 0x1, PT ;  /* 0x000000012c00780c */ /* 0x000fc80003f66270 */
[----:B------:R-:W-:Y:S02]  /*a350*/  ISETP.LT.OR P1, PT, R43, 0x1, !P3 ;  /* 0x000000012b00780c */ /* 0x000fe40005f21670 */
[----:B--2---:R-:W-:Y:S02]  /*a360*/  R2UR UR10, R0 ;  /* 0x00000000000a72ca */ /* 0x004fe400000e0000 */
[----:B------:R0:W5:Y:S01]  /*a370*/  LDL.LU R0, [R1+0x220] ;  /* 0x0002200001007983 */ /* 0x0001620000300800 */
[----:B------:R-:W-:Y:S10]  /*a380*/  BSSY B1, `(.L_x_38) ;  /* 0x000000f000017945 */ /* 0x000ff40003800000 */
[----:B------:R-:W-:-:S02]  /*a390*/  UIMAD UR6, UR10, UR9, UR6 ;  /* 0x000000090a0672a4 */ /* 0x000fc4000f8e0206 */
[----:B------:R-:W-:Y:S01]  /*a3a0*/  IMAD.WIDE.U32 R32, R35, UR10, R32 ;  /* 0x0000000a23207c25 */ /* 0x000fe2000f8e0020 */
[----:B------:R-:W-:-:S03]  /*a3b0*/  ULDC.64 UR8, c[0x0][0x5a8] ;  /* 0x00016a0000087ab9 */ /* 0x000fc60000000a00 */
[----:B------:R-:W-:Y:S02]  /*a3c0*/  IMAD.MOV.U32 R38, RZ, RZ, R32 ;  /* 0x000000ffff267224 */ /* 0x000fe400078e0020 */
[----:B------:R-:W-:Y:S01]  /*a3d0*/  VIADD R39, R33, UR6 ;  /* 0x0000000621277c36 */ /* 0x000fe20008000000 */
[----:B------:R-:W-:Y:S02]  /*a3e0*/  ULDC.64 UR6, c[0x0][0x5b0] ;  /* 0x00016c0000067ab9 */ /* 0x000fe40000000a00 */
[----:B------:R-:W-:Y:S02]  /*a3f0*/  IMAD R34, R41, UR6, RZ ;  /* 0x0000000629227c24 */ /* 0x000fe4000f8e02ff */
[----:B------:R-:W-:-:S04]  /*a400*/  IMAD.WIDE.U32 R32, R45, UR6, R38 ;  /* 0x000000062d207c25 */ /* 0x000fc8000f8e0026 */
[--C-:B------:R-:W-:Y:S01]  /*a410*/  IMAD R35, R45, UR7, R34.reuse ;  /* 0x000000072d237c24 */ /* 0x100fe2000f8e0222 */
[----:B------:R-:W-:Y:S02]  /*a420*/  IADD3 R32, P0, R32, UR8, RZ ;  /* 0x0000000820207c10 */ /* 0x000fe4000ff1e0ff */
[----:B------:R-:W-:Y:S02]  /*a430*/  PRMT R34, RZ, 0x7610, R34 ;  /* 0x00007610ff227816 */ /* 0x000fe40000000022 */
[----:B------:R-:W-:Y:S01]  /*a440*/  IADD3.X R33, R33, UR9, R35, P0, !PT ;  /* 0x0000000921217c10 */ /* 0x000fe200087fe423 */
[----:B0-----:R-:W-:Y:S08]  /*a450*/  @P1 BRA `(.L_x_39) ;  /* 0x0000000000041947 */ /* 0x001ff00003800000 */
[----:B------:R0:W5:Y:S02]  /*a460*/  LDG.E.U8 R34, desc[UR52][R32.64] ;  /* 0x0000003420227981 */ /* 0x000164000c1e1100 */
.L_x_39:
[----:B------:R-:W-:Y:S05]  /*a470*/  BSYNC B1 ;  /* 0x0000000000017941 */ /* 0x000fea0003800000 */
.L_x_38:
[----:B-----5:R-:W-:Y:S01]  /*a480*/  LOP3.LUT R34, R34, 0xff, RZ, 0xc0, !PT ;  /* 0x000000ff22227812 */ /* 0x020fe200078ec0ff */
[----:B------:R-:W-:Y:S01]  /*a490*/  BSSY B1, `(.L_x_40) ;  /* 0x000000b000017945 */ /* 0x000fe20003800000 */
[----:B------:R-:W-:Y:S02]  /*a4a0*/  ISETP.LT.OR P0, PT, R43, 0x2, !P3 ;  /* 0x000000022b00780c */ /* 0x000fe40005f01670 */
[----:B------:R-:W-:-:S05]  /*a4b0*/  F2FP.F16.E4M3.UNPACK_B R34, R34 ;  /* 0x00000022ff22723e */ /* 0x000fca00020006ff */
[----:B------:R-:W-:-:S05]  /*a4c0*/  HADD2.F32 R34, -RZ, R34.H0_H0 ;  /* 0x20000022ff227230 */ /* 0x000fca0000004100 */
[----:B------:R-:W-:-:S04]  /*a4d0*/  FMUL R34, R34, UR5 ;  /* 0x0000000522227c20 */ /* 0x000fc80008400000 */
[----:B------:R-:W-:-:S05]  /*a4e0*/  FFMA R34, R227, UR4, R34 ;  /* 0x00000004e3227c23 */ /* 0x000fca0008000022 */
[----:B------:R-:W-:Y:S02]  /*a4f0*/  F2FP.SATFINITE.E4M3.F32.PACK_AB_MERGE_C R35, RZ, R34, RZ ;  /* 0x00000022ff23723e */ /* 0x000fe400048070ff */
[----:B------:R-:W-:-:S03]  /*a500*/  PRMT R34, RZ, 0x7610, R34 ;  /* 0x00007610ff227816 */ /* 0x000fc60000000022 */
[----:B------:R2:W-:Y:S01]  /*a510*/  @!P1 STG.E.U8 desc[UR52][R24.64], R35 ;  /* 0x0000002318009986 */ /* 0x0005e2000c101134 */
[----:B------:R-:W-:Y:S05]  /*a520*/  @P0 BRA `(.L_x_41) ;  /* 0x0000000000040947 */ /* 0x000fea0003800000 */
[----:B------:R3:W5:Y:S02]  /*a530*/  LDG.E.U8 R34, desc[UR52][R32.64+0x1] ;  /* 0x0000013420227981 */ /* 0x000764000c1e1100 */
.L_x_41:
[----:B------:R-:W-:Y:S05]  /*a540*/  BSYNC B1 ;  /* 0x0000000000017941 */ /* 0x000fea0003800000 */
.L_x_40:
[----:B-----5:R-:W-:Y:S01]  /*a550*/  LOP3.LUT R34, R34, 0xff, RZ, 0xc0, !PT ;  /* 0x000000ff22227812 */ /* 0x020fe200078ec0ff */
[----:B------:R-:W-:Y:S01]  /*a560*/  BSSY B1, `(.L_x_42) ;  /* 0x0000013000017945 */ /* 0x000fe20003800000 */
[----:B------:R-:W-:Y:S02]  /*a570*/  IADD3 R47, P1, R45, 0x8, RZ ;  /* 0x000000082d2f7810 */ /* 0x000fe40007f3e0ff */
[----:B------:R-:W-:Y:S02]  /*a580*/  F2FP.F16.E4M3.UNPACK_B R34, R34 ;  /* 0x00000022ff22723e */ /* 0x000fe400020006ff */
[----:B------:R-:W-:Y:S01]  /*a590*/  ISETP.GE.AND P2, PT, R44, 0x9, PT ;  /* 0x000000092c00780c */ /* 0x000fe20003f46270 */
[----:B--2---:R-:W-:Y:S02]  /*a5a0*/  IMAD.X R35, RZ, RZ, R41, P1 ;  /* 0x000000ffff237224 */ /* 0x004fe400008e0629 */
[----:B------:R-:W-:Y:S01]  /*a5b0*/  HADD2.F32 R34, -RZ, R34.H0_H0 ;  /* 0x20000022ff227230 */ /* 0x000fe20000004100 */
[----:B------:R-:W-:Y:S01]  /*a5c0*/  ISETP.LT.OR P5, PT, R43, 0x1, !P2 ;  /* 0x000000012b00780c */ /* 0x000fe200057a1670 */
[----:B------:R-:W-:-:S03]  /*a5d0*/  IMAD R36, R35, UR6, RZ ;  /* 0x0000000623247c24 */ /* 0x000fc6000f8e02ff */
[----:B------:R-:W-:Y:S01]  /*a5e0*/  FMUL R37, R34, UR5 ;  /* 0x0000000522257c20 */ /* 0x000fe20008400000 */
[----:B------:R-:W-:-:S04]  /*a5f0*/  IMAD.WIDE.U32 R34, R47, UR6, R38 ;  /* 0x000000062f227c25 */ /* 0x000fc8000f8e0026 */
[----:B------:R-:W-:Y:S01]  /*a600*/  FFMA R37, R226, UR4, R37 ;  /* 0x00000004e2257c23 */ /* 0x000fe20008000025 */
[--C-:B------:R-:W-:Y:S01]  /*a610*/  IMAD R47, R47, UR7, R36.reuse ;  /* 0x000000072f2f7c24 */ /* 0x100fe2000f8e0224 */
[----:B------:R-:W-:Y:S02]  /*a620*/  IADD3 R34, P1, R34, UR8, RZ ;  /* 0x0000000822227c10 */ /* 0x000fe4000ff3e0ff */
[----:B------:R-:W-:Y:S02]  /*a630*/  PRMT R36, RZ, 0x7610, R36 ;  /* 0x00007610ff247816 */ /* 0x000fe40000000024 */
[----:B------:R-:W-:Y:S02]  /*a640*/  F2FP.SATFINITE.E4M3.F32.PACK_AB_MERGE_C R37, RZ, R37, RZ ;  /* 0x00000025ff25723e */ /* 0x000fe400048070ff */
[----:B------:R-:W-:-:S03]  /*a650*/  IADD3.X R35, R35, UR9, R47, P1, !PT ;  /* 0x0000000923237c10 */ /* 0x000fc60008ffe42f */
[----:B------:R2:W-:Y:S01]  /*a660*/  @!P0 STG.E.U8 desc[UR52][R24.64+0x1], R37 ;  /* 0x0000012518008986 */ /* 0x0005e2000c101134 */
[----:B------:R-:W-:Y:S05]  /*a670*/  @P5 BRA `(.L_x_43) ;  /* 0x0000000000045947 */ /* 0x000fea0003800000 */
[----:B------:R4:W5:Y:S02]  /*a680*/  LDG.E.U8 R36, desc[UR52][R34.64] ;  /* 0x0000003422247981 */ /* 0x000964000c1e1100 */
.L_x_43:
[----:B------:R-:W-:Y:S05]  /*a690*/  BSYNC B1 ;  /* 0x0000000000017941 */ /* 0x000fea0003800000 */
.L_x_42:
[----:B-----5:R-:W-:Y:S01]  /*a6a0*/  LOP3.LUT R36, R36, 0xff, RZ, 0xc0, !PT ;  /* 0x000000ff24247812 */ /* 0x020fe200078ec0ff */
[----:B------:R-:W-:Y:S01]  /*a6b0*/  BSSY B1, `(.L_x_44) ;  /* 0x000000b000017945 */ /* 0x000fe20003800000 */
[----:B------:R-:W-:Y:S02]  /*a6c0*/  ISETP.LT.OR P0, PT, R43, 0x2, !P2 ;  /* 0x000000022b00780c */ /* 0x000fe40005701670 */
[----:B------:R-:W-:-:S05]  /*a6d0*/  F2FP.F16.E4M3.UNPACK_B R36, R36 ;  /* 0x00000024ff24723e */ /* 0x000fca00020006ff */
[----:B------:R-:W-:-:S05]  /*a6e0*/  HADD2.F32 R36, -RZ, R36.H0_H0 ;  /* 0x20000024ff247230 */ /* 0x000fca0000004100 */
[----:B------:R-:W-:-:S04]  /*a6f0*/  FMUL R36, R36, UR5 ;  /* 0x0000000524247c20 */ /* 0x000fc80008400000 */
[----:B------:R-:W-:-:S05]  /*a700*/  FFMA R36, R225, UR4, R36 ;  /* 0x00000004e1247c23 */ /* 0x000fca0008000024 */
[----:B--2---:R-:W-:Y:S02]  /*a710*/  F2FP.SATFINITE.E4M3.F32.PACK_AB_MERGE_C R37, RZ, R36, RZ ;  /* 0x00000024ff25723e */ /* 0x004fe400048070ff */
[----:B------:R-:W-:-:S03]  /*a720*/  PRMT R36, RZ, 0x7610, R36 ;  /* 0x00007610ff247816 */ /* 0x000fc60000000024 */
[----:B------:R2:W-:Y:S01]  /*a730*/  @!P5 STG.E.U8 desc[UR52][R26.64], R37 ;  /* 0x000000251a00d986 */ /* 0x0005e2000c101134 */
[----:B------:R-:W-:Y:S05]  /*a740*/  @P0 BRA `(.L_x_45) ;  /* 0x0000000000040947 */ /* 0x000fea0003800000 */
[----:B------:R0:W5:Y:S02]  /*a750*/  LDG.E.U8 R36, desc[UR52][R34.64+0x1] ;  /* 0x0000013422247981 */ /* 0x000164000c1e1100 */
.L_x_45:
[----:B------:R-:W-:Y:S05]  /*a760*/  BSYNC B1 ;  /* 0x0000000000017941 */ /* 0x000fea0003800000 */
.L_x_44:
[----:B-----5:R-:W-:Y:S01]  /*a770*/  LOP3.LUT R36, R36, 0xff, RZ, 0xc0, !PT ;  /* 0x000000ff24247812 */ /* 0x020fe200078ec0ff */
[----:B------:R-:W-:Y:S01]  /*a780*/  BSSY B1, `(.L_x_46) ;  /* 0x000000b000017945 */ /* 0x000fe20003800000 */
[----:B------:R-:W-:Y:S02]  /*a790*/  ISETP.LT.OR P1, PT, R43, 0x9, !P3 ;  /* 0x000000092b00780c */ /* 0x000fe40005f21670 */
[----:B------:R-:W-:-:S05]  /*a7a0*/  F2FP.F16.E4M3.UNPACK_B R36, R36 ;  /* 0x00000024ff24723e */ /* 0x000fca00020006ff */
[----:B------:R-:W-:-:S05]  /*a7b0*/  HADD2.F32 R36, -RZ, R36.H0_H0 ;  /* 0x20000024ff247230 */ /* 0x000fca0000004100 */
[----:B--2---:R-:W-:Y:S01]  /*a7c0*/  FMUL R37, R36, UR5 ;  /* 0x0000000524257c20 */ /* 0x004fe20008400000 */
[----:B------:R-:W-:-:S03]  /*a7d0*/  PRMT R36, RZ, 0x7610, R36 ;  /* 0x00007610ff247816 */ /* 0x000fc60000000024 */
[----:B------:R-:W-:-:S05]  /*a7e0*/  FFMA R37, R224, UR4, R37 ;  /* 0x00000004e0257c23 */ /* 0x000fca0008000025 */
[----:B------:R-:W-:-:S05]  /*a7f0*/  F2FP.SATFINITE.E4M3.F32.PACK_AB_MERGE_C R37, RZ, R37, RZ ;  /* 0x00000025ff25723e */ /* 0x000fca00048070ff */
[----:B------:R2:W-:Y:S01]  /*a800*/  @!P0 STG.E.U8 desc[UR52][R26.64+0x1], R37 ;  /* 0x000001251a008986 */ /* 0x0005e2000c101134 */
[----:B------:R-:W-:Y:S05]  /*a810*/  @P1 BRA `(.L_x_47) ;  /* 0x0000000000041947 */ /* 0x000fea0003800000 */
[----:B------:R0:W5:Y:S02]  /*a820*/  LDG.E.U8 R36, desc[UR52][R32.64+0x8] ;  /* 0x0000083420247981 */ /* 0x000164000c1e1100 */
.L_x_47:
[----:B------:R-:W-:Y:S05]  /*a830*/  BSYNC B1 ;  /* 0x0000000000017941 */ /* 0x000fea0003800000 */
.L_x_46:
        /* <DEDUP_REMOVED lines=12> */
.L_x_49:
[----:B------:R-:W-:Y:S05]  /*a900*/  BSYNC B1 ;  /* 0x0000000000017941 */ /* 0x000fea0003800000 */
.L_x_48:
        /* <DEDUP_REMOVED lines=12> */
.L_x_51:
[----:B------:R-:W-:Y:S05]  /*a9d0*/  BSYNC B1 ;  /* 0x0000000000017941 */ /* 0x000fea0003800000 */
.L_x_50:
        /* <DEDUP_REMOVED lines=12> */
.L_x_53:
[----:B------:R-:W-:Y:S05]  /*aaa0*/  BSYNC B1 ;  /* 0x0000000000017941 */ /* 0x000fea0003800000 */
.L_x_52:
        /* <DEDUP_REMOVED lines=20> */
.L_x_55:
[----:B------:R-:W-:Y:S05]  /*abf0*/  BSYNC B1 ;  /* 0x0000000000017941 */ /* 0x000fea0003800000 */
.L_x_54:
        /* <DEDUP_REMOVED lines=12> */
.L_x_57:
[----:B------:R-:W-:Y:S05]  /*acc0*/  BSYNC B1 ;  /* 0x0000000000017941 */ /* 0x000fea0003800000 */
.L_x_56:
[----:B-----5:R-:W-:Y:S01]  /*acd0*/  LOP3.LUT R46, R46, 0xff, RZ, 0xc0, !PT ;  /* 0x000000ff2e2e7812 */ /* 0x020fe200078ec0ff */
[----:B------:R-:W-:Y:S01]  /*ace0*/  BSSY B1, `(.L_x_58) ;  /* 0x0000013000017945 */ /* 0x000fe20003800000 */
[----:B--2---:R-:W-:Y:S02]  /*acf0*/  IADD3 R47, P0, R45, 0x88, RZ ;  /* 0x000000882d2f7810 */ /* 0x004fe40007f1e0ff */
[----:B------:R-:W-:-:S03]  /*ad00*/  F2FP.F16.E4M3.UNPACK_B R46, R46 ;  /* 0x0000002eff2e723e */ /* 0x000fc600020006ff */
[----:B------:R-:W-:Y:S01]  /*ad10*/  IMAD.X R40, RZ, RZ, R41, P0 ;  /* 0x000000ffff287224 */ /* 0x000fe200000e0629 */
[----:B------:R-:W-:Y:S01]  /*ad20*/  ISETP.GE.AND P0, PT, R44, 0x89, PT ;  /* 0x000000892c00780c */ /* 0x000fe20003f06270 */
[----:B------:R-:W-:Y:S02]  /*ad30*/  HADD2.F32 R46, -RZ, R46.H0_H0 ;  /* 0x2000002eff2e7230 */ /* 0x000fe40000004100 */
[----:B------:R-:W-:Y:S02]  /*ad40*/  IMAD R40, R40, UR6, RZ ;  /* 0x0000000628287c24 */ /* 0x000fe4000f8e02ff */
[----:B------:R-:W-:-:S04]  /*ad50*/  IMAD.WIDE.U32 R38, R47, UR6, R38 ;  /* 0x000000062f267c25 */ /* 0x000fc8000f8e0026 */
[----:B------:R-:W-:Y:S01]  /*ad60*/  FMUL R45, R46, UR5 ;  /* 0x000000052e2d7c20 */ /* 0x000fe20008400000 */
[----:B------:R-:W-:-:S03]  /*ad70*/  IMAD R47, R47, UR7, R40 ;  /* 0x000000072f2f7c24 */ /* 0x000fc6000f8e0228 */
[----:B------:R-:W-:Y:S01]  /*ad80*/  FFMA R45, R218, UR4, R45 ;  /* 0x00000004da2d7c23 */ /* 0x000fe2000800002d */
[----:B------:R-:W-:Y:S02]  /*ad90*/  IADD3 R38, P6, R38, UR8, RZ ;  /* 0x0000000826267c10 */ /* 0x000fe4000ffde0ff */
[----:B------:R-:W-:Y:S02]  /*ada0*/  PRMT R40, RZ, 0x7610, R40 ;  /* 0x00007610ff287816 */ /* 0x000fe40000000028 */
[----:B------:R-:W-:Y:S02]  /*adb0*/  F2FP.SATFINITE.E4M3.F32.PACK_AB_MERGE_C R45, RZ, R45, RZ ;  /* 0x0000002dff2d723e */ /* 0x000fe400048070ff */
[----:B------:R-:W-:-:S03]  /*adc0*/  IADD3.X R39, R39, UR9, R47, P6, !PT ;  /* 0x0000000927277c10 */ /* 0x000fc6000b7fe42f */
[----:B------:R2:W-:Y:S01]  /*add0*/  @!P5 STG.E.U8 desc[UR52][R28.64+0x1], R45 ;  /* 0x0000012d1c00d986 */ /* 0x0005e2000c101134 */
[----:B------:R-:W-:-:S13]  /*ade0*/  ISETP.LT.OR P5, PT, R43, 0x1, !P0 ;  /* 0x000000012b00780c */ /* 0x000fda00047a1670 */
[----:B--2---:R-:W-:Y:S05]  /*adf0*/  @P5 BRA `(.L_x_59) ;  /* 0x0000000000045947 */ /* 0x004fea0003800000 */
[----:B------:R2:W5:Y:S02]  /*ae00*/  LDG.E.U8 R40, desc[UR52][R38.64] ;  /* 0x0000003426287981 */ /* 0x000564000c1e1100 */
.L_x_59:
[----:B------:R-:W-:Y:S05]  /*ae10*/  BSYNC B1 ;  /* 0x0000000000017941 */ /* 0x000fea0003800000 */
.L_x_58:
        /* <DEDUP_REMOVED lines=12> */
.L_x_61:
[----:B------:R-:W-:Y:S05]  /*aee0*/  BSYNC B1 ;  /* 0x0000000000017941 */ /* 0x000fea0003800000 */
.L_x_60:
[----:B-----5:R-:W-:Y:S01]  /*aef0*/  LOP3.LUT R40, R40, 0xff, RZ, 0xc0, !PT ;  /* 0x000000ff28287812 */ /* 0x020fe200078ec0ff */
[----:B------:R-:W-:Y:S01]  /*af00*/  BSSY B1, `(.L_x_62) ;  /* 0x000000b000017945 */ /* 0x000fe20003800000 */
[----:B------:R-:W-:Y:S02]  /*af10*/  ISETP.LT.OR P5, PT, R43, 0x9, !P1 ;  /* 0x000000092b00780c */ /* 0x000fe40004fa1670 */
[----:B------:R-:W-:-:S05]  /*af20*/  F2FP.F16.E4M3.UNPACK_B R40, R40 ;  /* 0x00000028ff28723e */ /* 0x000fca00020006ff */
[----:B------:R-:W-:-:S05]  /*af30*/  HADD2.F32 R40, -RZ, R40.H0_H0 ;  /* 0x20000028ff287230 */ /* 0x000fca0000004100 */
[----:B0-----:R-:W-:Y:S01]  /*af40*/  FMUL R41, R40, UR5 ;  /* 0x0000000528297c20 */ /* 0x001fe20008400000 */
[----:B------:R-:W-:-:S03]  /*af50*/  PRMT R40, RZ, 0x7610, R40 ;  /* 0x00007610ff287816 */ /* 0x000fc60000000028 */
[----:B------:R-:W-:-:S05]  /*af60*/  FFMA R41, R216, UR4, R41 ;  /* 0x00000004d8297c23 */ /* 0x000fca0008000029 */
[----:B------:R-:W-:-:S05]  /*af70*/  F2FP.SATFINITE.E4M3.F32.PACK_AB_MERGE_C R41, RZ, R41, RZ ;  /* 0x00000029ff29723e */ /* 0x000fca00048070ff */
[----:B------:R0:W-:Y:S01]  /*af80*/  @!P6 STG.E.U8 desc[UR52][R30.64+0x1], R41 ;  /* 0x000001291e00e986 */ /* 0x0001e2000c101134 */
[----:B------:R-:W-:Y:S05]  /*af90*/  @P5 BRA `(.L_x_63) ;  /* 0x0000000000045947 */ /* 0x000fea0003800000 */
[----:B------:R0:W5:Y:S02]  /*afa0*/  LDG.E.U8 R40, desc[UR52][R36.64+0x8] ;  /* 0x0000083424287981 */ /* 0x000164000c1e1100 */
.L_x_63:
[----:B------:R-:W-:Y:S05]  /*afb0*/  BSYNC B1 ;  /* 0x0000000000017941 */ /* 0x000fea0003800000 */
.L_x_62:
[----:B-----5:R-:W-:Y:S01]  /*afc0*/  LOP3.LUT R40, R40, 0xff, RZ, 0xc0, !PT ;  /* 0x000000ff28287812 */ /* 0x020fe200078ec0ff */
[----:B------:R-:W-:Y:S01]  /*afd0*/  BSSY B1, `(.L_x_64) ;  /* 0x000000b000017945 */ /* 0x000fe20003800000 */
[----:B------:R-:W-:Y:S02]  /*afe0*/  ISETP.LT.OR P6, PT, R43, 0xa, !P1 ;  /* 0x0000000a2b00780c */ /* 0x000fe40004fc1670 */
[----:B------:R-:W-:-:S05]  /*aff0*/  F2FP.F16.E4M3.UNPACK_B R40, R40 ;  /* 0x00000028ff28723e */ /* 0x000fca00020006ff */
[----:B------:R-:W-:-:S05]  /*b000*/  HADD2.F32 R40, -RZ, R40.H0_H0 ;  /* 0x20000028ff287230 */ /* 0x000fca0000004100 */
[----:B------:R-:W-:-:S04]  /*b010*/  FMUL R40, R40, UR5 ;  /* 0x0000000528287c20 */ /* 0x000fc80008400000 */
[----:B------:R-:W-:-:S05]  /*b020*/  FFMA R40, R215, UR4, R40 ;  /* 0x00000004d7287c23 */ /* 0x000fca0008000028 */
[----:B0-----:R-:W-:Y:S02]  /*b030*/  F2FP.SATFINITE.E4M3.F32.PACK_AB_MERGE_C R41, RZ, R40, RZ ;  /* 0x00000028ff29723e */ /* 0x001fe400048070ff */
[----:B------:R-:W-:-:S03]  /*b040*/  PRMT R40, RZ, 0x7610, R40 ;  /* 0x00007610ff287816 */ /* 0x000fc60000000028 */
[----:B------:R0:W-:Y:S01]  /*b050*/  @!P5 STG.E.U8 desc[UR52][R28.64+0x8], R41 ;  /* 0x000008291c00d986 */ /* 0x0001e2000c101134 */
[----:B------:R-:W-:Y:S05]  /*b060*/  @P6 BRA `(.L_x_65) ;  /* 0x0000000000046947 */ /* 0x000fea0003800000 */
[----:B------:R0:W5:Y:S02]  /*b070*/  LDG.E.U8 R40, desc[UR52][R36.64+0x9] ;  /* 0x0000093424287981 */ /* 0x000164000c1e1100 */
.L_x_65:
[----:B------:R-:W-:Y:S05]  /*b080*/  BSYNC B1 ;  /* 0x0000000000017941 */ /* 0x000fea0003800000 */
.L_x_64:
        /* <DEDUP_REMOVED lines=12> */
.L_x_67:
[----:B------:R-:W-:Y:S05]  /*b150*/  BSYNC B1 ;  /* 0x0000000000017941 */ /* 0x000fea0003800000 */
.L_x_66:
        /* <DEDUP_REMOVED lines=12> */
.L_x_69:
[----:B------:R-:W-:Y:S05]  /*b220*/  BSYNC B1 ;  /* 0x0000000000017941 */ /* 0x000fea0003800000 */
.L_x_68:
        /* <DEDUP_REMOVED lines=12> */
.L_x_71:
[----:B------:R-:W-:Y:S05]  /*b2f0*/  BSYNC B1 ;  /* 0x0000000000017941 */ /* 0x000fea0003800000 */
.L_x_70:
        /* <DEDUP_REMOVED lines=12> */
.L_x_73:
[----:B------:R-:W-:Y:S05]  /*b3c0*/  BSYNC B1 ;  /* 0x0000000000017941 */ /* 0x000fea0003800000 */
.L_x_72:
        /* <DEDUP_REMOVED lines=12> */
.L_x_75:
[----:B------:R-:W-:Y:S05]  /*b490*/  BSYNC B1 ;  /* 0x0000000000017941 */ /* 0x000fea0003800000 */
.L_x_74:
        /* <DEDUP_REMOVED lines=12> */
.L_x_77:
[----:B------:R-:W-:Y:S05]  /*b560*/  BSYNC B1 ;  /* 0x0000000000017941 */ /* 0x000fea0003800000 */
.L_x_76:
        /* <DEDUP_REMOVED lines=12> */
.L_x_79:
[----:B------:R-:W-:Y:S05]  /*b630*/  BSYNC B1 ;  /* 0x0000000000017941 */ /* 0x000fea0003800000 */
.L_x_78:
        /* <DEDUP_REMOVED lines=12> */
.L_x_81:
[----:B------:R-:W-:Y:S05]  /*b700*/  BSYNC B1 ;  /* 0x0000000000017941 */ /* 0x000fea0003800000 */
.L_x_80:
        /* <DEDUP_REMOVED lines=12> */
.L_x_83:
[----:B------:R-:W-:Y:S05]  /*b7d0*/  BSYNC B1 ;  /* 0x0000000000017941 */ /* 0x000fea0003800000 */
.L_x_82:
        /* <DEDUP_REMOVED lines=12> */
.L_x_85:
[----:B------:R-:W-:Y:S05]  /*b8a0*/  BSYNC B1 ;  /* 0x0000000000017941 */ /* 0x000fea0003800000 */
.L_x_84:
        /* <DEDUP_REMOVED lines=12> */
.L_x_87:
[----:B------:R-:W-:Y:S05]  /*b970*/  BSYNC B1 ;  /* 0x0000000000017941 */ /* 0x000fea0003800000 */
.L_x_86:
        /* <DEDUP_REMOVED lines=12> */
.L_x_89:
[----:B------:R-:W-:Y:S05]  /*ba40*/  BSYNC B1 ;  /* 0x0000000000017941 */ /* 0x000fea0003800000 */
.L_x_88:
        /* <DEDUP_REMOVED lines=12> */
.L_x_91:
[----:B------:R-:W-:Y:S05]  /*bb10*/  BSYNC B1 ;  /* 0x0000000000017941 */ /* 0x000fea0003800000 */
.L_x_90:
        /* <DEDUP_REMOVED lines=12> */
.L_x_93:
[----:B------:R-:W-:Y:S05]  /*bbe0*/  BSYNC B1 ;  /* 0x0000000000017941 */ /* 0x000fea0003800000 */
.L_x_92:
        /* <DEDUP_REMOVED lines=12> */
.L_x_95:
[----:B------:R-:W-:Y:S05]  /*bcb0*/  BSYNC B1 ;  /* 0x0000000000017941 */ /* 0x000fea0003800000 */
.L_x_94:
[----:B-----5:R-:W-:Y:S01]  /*bcc0*/  LOP3.LUT R40, R40, 0xff, RZ, 0xc0, !PT ;  /* 0x000000ff28287812 */ /* 0x020fe200078ec0ff */
[----:B------:R-:W-:Y:S01]  /*bcd0*/  BSSY B1, `(.L_x_96) ;  /* 0x000000b000017945 */ /* 0x000fe20003800000 */
[----:B------:R-:W-:Y:S02]  /*bce0*/  ISETP.LT.OR P6, PT, R43, 0x1a, !P1 ;  /* 0x0000001a2b00780c */ /* 0x000fe40004fc1670 */
[----:B------:R-:W-:-:S05]  /*bcf0*/  F2FP.F16.E4M3.UNPACK_B R40, R40 ;  /* 0x00000028ff28723e */ /* 0x000fca00020006ff */
[----:B------:R-:W-:-:S05]  /*bd00*/  HADD2.F32 R40, -RZ, R40.H0_H0 ;  /* 0x20000028ff287230 */ /* 0x000fca0000004100 */
[----:B------:R-:W-:-:S04]  /*bd10*/  FMUL R40, R40, UR5 ;  /* 0x0000000528287c20 */ /* 0x000fc80008400000 */
[----:B------:R-:W-:Y:S01]  /*bd20*/  FFMA R40, R23, UR4, R40 ;  /* 0x0000000417287c23 */ /* 0x000fe20008000028 */
[----:B------:R-:W-:-:S04]  /*bd30*/  PRMT R23, RZ, 0x7610, R23 ;  /* 0x00007610ff177816 */ /* 0x000fc80000000017 */
[----:B0-----:R-:W-:-:S05]  /*bd40*/  F2FP.SATFINITE.E4M3.F32.PACK_AB_MERGE_C R41, RZ, R40, RZ ;  /* 0x00000028ff29723e */ /* 0x001fca00048070ff */
[----:B------:R0:W-:Y:S01]  /*bd50*/  @!P5 STG.E.U8 desc[UR52][R28.64+0x18], R41 ;  /* 0x000018291c00d986 */ /* 0x0001e2000c101134 */
[----:B------:R-:W-:Y:S05]  /*bd60*/  @P6 BRA `(.L_x_97) ;  /* 0x0000000000046947 */ /* 0x000fea0003800000 */
[----:B------:R0:W5:Y:S02]  /*bd70*/  LDG.E.U8 R23, desc[UR52][R36.64+0x19] ;  /* 0x0000193424177981 */ /* 0x000164000c1e1100 */
.L_x_97:
[----:B------:R-:W-:Y:S05]  /*bd80*/  BSYNC B1 ;  /* 0x0000000000017941 */ /* 0x000fea0003800000 */
.L_x_96:
        /* <DEDUP_REMOVED lines=8> */
[----:B------:R-:W-:-:S05]  /*be10*/  F2FP.SATFINITE.E4M3.F32.PACK_AB_MERGE_C R23, RZ, R23, RZ ;  /* 0x00000017ff17723e */ /* 0x000fca00048070ff */
[----:B------:R0:W-:Y:S01]  /*be20*/  @!P6 STG.E.U8 desc[UR52][R28.64+0x19], R23 ;  /* 0x000019171c00e986 */ /* 0x0001e2000c101134 */
[----:B------:R-:W-:Y:S05]  /*be30*/  @P5 BRA `(.L_x_99) ;  /* 0x0000000000045947 */ /* 0x000fea0003800000 */
[----:B------:R0:W5:Y:S02]  /*be40*/  LDG.E.U8 R22, desc[UR52][R38.64+0x18] ;  /* 0x0000183426167981 */ /* 0x000164000c1e1100 */
.L_x_99:
[----:B------:R-:W-:Y:S05]  /*be50*/  BSYNC B1 ;  /* 0x0000000000017941 */ /* 0x000fea0003800000 */
.L_x_98:
        /* <DEDUP_REMOVED lines=12> */
.L_x_101:
[----:B------:R-:W-:Y:S05]  /*bf20*/  BSYNC B1 ;  /* 0x0000000000017941 */ /* 0x000fea0003800000 */
.L_x_100:
        /* <DEDUP_REMOVED lines=12> */
.L_x_103:
[----:B------:R-:W-:Y:S05]  /*bff0*/  BSYNC B1 ;  /* 0x0000000000017941 */ /* 0x000fea0003800000 */
.L_x_102:
        /* <DEDUP_REMOVED lines=12> */
.L_x_105:
[----:B------:R-:W-:Y:S05]  /*c0c0*/  BSYNC B1 ;  /* 0x0000000000017941 */ /* 0x000fea0003800000 */
.L_x_104:
        /* <DEDUP_REMOVED lines=12> */
.L_x_107:
[----:B------:R-:W-:Y:S05]  /*c190*/  BSYNC B1 ;  /* 0x0000000000017941 */ /* 0x000fea0003800000 */
.L_x_106:
        /* <DEDUP_REMOVED lines=12> */
.L_x_109:
[----:B------:R-:W-:Y:S05]  /*c260*/  BSYNC B1 ;  /* 0x0000000000017941 */ /* 0x000fea0003800000 */
.L_x_108:
        /* <DEDUP_REMOVED lines=12> */
.L_x_111:
[----:B------:R-:W-:Y:S05]  /*c330*/  BSYNC B1 ;  /* 0x0000000000017941 */ /* 0x000fea0003800000 */
.L_x_110:
        /* <DEDUP_REMOVED lines=12> */
.L_x_113:
[----:B------:R-:W-:Y:S05]  /*c400*/  BSYNC B1 ;  /* 0x0000000000017941 */ /* 0x000fea0003800000 */
.L_x_112:
        /* <DEDUP_REMOVED lines=12> */
.L_x_115:
[----:B------:R-:W-:Y:S05]  /*c4d0*/  BSYNC B1 ;  /* 0x0000000000017941 */ /* 0x000fea0003800000 */
.L_x_114:
        /* <DEDUP_REMOVED lines=12> */
.L_x_117:
[----:B------:R-:W-:Y:S05]  /*c5a0*/  BSYNC B1 ;  /* 0x0000000000017941 */ /* 0x000fea0003800000 */
.L_x_116:
        /* <DEDUP_REMOVED lines=12> */
.L_x_119:
[----:B------:R-:W-:Y:S05]  /*c670*/  BSYNC B1 ;  /* 0x0000000000017941 */ /* 0x000fea0003800000 */
.L_x_118:
        /* <DEDUP_REMOVED lines=12> */
.L_x_121:
[----:B------:R-:W-:Y:S05]  /*c740*/  BSYNC B1 ;  /* 0x0000000000017941 */ /* 0x000fea0003800000 */
.L_x_120:
        /* <DEDUP_REMOVED lines=12> */
.L_x_123:
[----:B------:R-:W-:Y:S05]  /*c810*/  BSYNC B1 ;  /* 0x0000000000017941 */ /* 0x000fea0003800000 */
.L_x_122:
        /* <DEDUP_REMOVED lines=12> */
.L_x_125:
[----:B------:R-:W-:Y:S05]  /*c8e0*/  BSYNC B1 ;  /* 0x0000000000017941 */ /* 0x000fea0003800000 */
.L_x_124:
        /* <DEDUP_REMOVED lines=12> */
.L_x_127:
[----:B------:R-:W-:Y:S05]  /*c9b0*/  BSYNC B1 ;  /* 0x0000000000017941 */ /* 0x000fea0003800000 */
.L_x_126:
        /* <DEDUP_REMOVED lines=12> */
.L_x_129:
[----:B------:R-:W-:Y:S05]  /*ca80*/  BSYNC B1 ;  /* 0x0000000000017941 */ /* 0x000fea0003800000 */
.L_x_128:
        /* <DEDUP_REMOVED lines=12> */
.L_x_131:
[----:B------:R-:W-:Y:S05]  /*cb50*/  BSYNC B1 ;  /* 0x0000000000017941 */ /* 0x000fea0003800000 */
.L_x_130:
        /* <DEDUP_REMOVED lines=12> */
.L_x_133:
[----:B------:R-:W-:Y:S05]  /*cc20*/  BSYNC B1 ;  /* 0x0000000000017941 */ /* 0x000fea0003800000 */
.L_x_132:
        /* <DEDUP_REMOVED lines=12> */
.L_x_135:
[----:B------:R-:W-:Y:S05]  /*ccf0*/  BSYNC B1 ;  /* 0x0000000000017941 */ /* 0x000fea0003800000 */
.L_x_134:
        /* <DEDUP_REMOVED lines=12> */
.L_x_137:
[----:B------:R-:W-:Y:S05]  /*cdc0*/  BSYNC B1 ;  /* 0x0000000000017941 */ /* 0x000fea0003800000 */
.L_x_136:
        /* <DEDUP_REMOVED lines=12> */
.L_x_139:
[----:B------:R-:W-:Y:S05]  /*ce90*/  BSYNC B1 ;  /* 0x0000000000017941 */ /* 0x000fea0003800000 */
.L_x_138:
[----:B-----5:R-:W-:Y:S01]  /*cea0*/  LOP3.LUT R2, R2, 0xff, RZ, 0xc0, !PT ;  /* 0x000000ff02027812 */ /* 0x020fe200078ec0ff */
[----:B------:R-:W-:Y:S01]  /*ceb0*/  BSSY B1, `(.L_x_140) ;  /* 0x000000b000017945 */ /* 0x000fe20003800000 */
[----:B------:R-:W-:Y:S02]  /*cec0*/  ISETP.LT.OR P6, PT, R43, 0x32, !P2 ;  /* 0x000000322b00780c */ /* 0x000fe400057c1670 */
[----:B------:R-:W-:-:S05]  /*ced0*/  F2FP.F16.E4M3.UNPACK_B R2, R2 ;  /* 0x00000002ff02723e */ /* 0x000fca00020006ff */
[----:B------:R-:W-:-:S05]  /*cee0*/  HADD2.F32 R2, -RZ, R2.H0_H0 ;  /* 0x20000002ff027230 */ /* 0x000fca0000004100 */
[----:B0-----:R-:W-:-:S04]  /*cef0*/  FMUL R3, R2, UR5 ;  /* 0x0000000502037c20 */ /* 0x001fc80008400000 */
[----:B------:R-:W-:Y:S01]  /*cf00*/  FFMA R3, R0, UR4, R3 ;  /* 0x0000000400037c23 */ /* 0x000fe20008000003 */
[----:B------:R-:W-:-:S04]  /*cf10*/  PRMT R0, RZ, 0x7610, R0 ;  /* 0x00007610ff007816 */ /* 0x000fc80000000000 */
[----:B------:R-:W-:-:S05]  /*cf20*/  F2FP.SATFINITE.E4M3.F32.PACK_AB_MERGE_C R3, RZ, R3, RZ ;  /* 0x00000003ff03723e */ /* 0x000fca00048070ff */
[----:B------:R0:W-:Y:S01]  /*cf30*/  @!P5 STG.E.U8 desc[UR52][R26.64+0x30], R3 ;  /* 0x000030031a00d986 */ /* 0x0001e2000c101134 */
[----:B------:R-:W-:Y:S05]  /*cf40*/  @P6 BRA `(.L_x_141) ;  /* 0x0000000000046947 */ /* 0x000fea0003800000 */
[----:B------:R0:W5:Y:S02]  /*cf50*/  LDG.E.U8 R0, desc[UR52][R34.64+0x31] ;  /* 0x0000313422007981 */ /* 0x000164000c1e1100 */
.L_x_141:
[----:B------:R-:W-:Y:S05]  /*cf60*/  BSYNC B1 ;  /* 0x0000000000017941 */ /* 0x000fea0003800000 */
.L_x_140:
[----:B------:R-:W2:Y:S01]  /*cf70*/  LDL.LU R2, [R1] ;  /* 0x0000000001027983 */ /* 0x000ea20000300800 */
[----:B-----5:R-:W-:Y:S01]  /*cf80*/  LOP3.LUT R0, R0, 0xff, RZ, 0xc0, !PT ;  /* 0x000000ff00007812 */ /* 0x020fe200078ec0ff */
[----:B------:R-:W-:Y:S01]  /*cf90*/  BSSY B1, `(.L_x_142) ;  /* 0x000000b000017945 */ /* 0x000fe20003800000 */
[----:B------:R-:W-:Y:S02]  /*cfa0*/  ISETP.LT.OR P5, PT, R43, 0x39, !P3 ;  /* 0x000000392b00780c */ /* 0x000fe40005fa1670 */
[----:B------:R-:W-:-:S05]  /*cfb0*/  F2FP.F16.E4M3.UNPACK_B R0, R0 ;  /* 0x00000000ff00723e */ /* 0x000fca00020006ff */
[----:B------:R-:W-:-:S05]  /*cfc0*/  HADD2.F32 R0, -RZ, R0.H0_H0 ;  /* 0x20000000ff007230 */ /* 0x000fca0000004100 */
[----:B------:R-:W-:-:S04]  /*cfd0*/  FMUL R0, R0, UR5 ;  /* 0x0000000500007c20 */ /* 0x000fc80008400000 */
[----:B--2---:R-:W-:-:S05]  /*cfe0*/  FFMA R0, R2, UR4, R0 ;  /* 0x0000000402007c23 */ /* 0x004fca0008000000 */
[----:B0-----:R-:W-:Y:S02]  /*cff0*/  F2FP.SATFINITE.E4M3.F32.PACK_AB_MERGE_C R3, RZ, R0, RZ ;  /* 0x00000000ff03723e */ /* 0x001fe400048070ff */
[----:B------:R-:W-:-:S03]  /*d000*/  PRMT R0, RZ, 0x7610, R0 ;  /* 0x00007610ff007816 */ /* 0x000fc60000000000 */
[----:B------:R0:W-:Y:S01]  /*d010*/  @!P6 STG.E.U8 desc[UR52][R26.64+0x31], R3 ;  /* 0x000031031a00e986 */ /* 0x0001e2000c101134 */
[----:B------:R-:W-:Y:S05]  /*d020*/  @P5 BRA `(.L_x_143) ;  /* 0x0000000000045947 */ /* 0x000fea0003800000 */
[----:B------:R2:W5:Y:S02]  /*d030*/  LDG.E.U8 R0, desc[UR52][R32.64+0x38] ;  /* 0x0000383420007981 */ /* 0x000564000c1e1100 */
.L_x_143:
[----:B------:R-:W-:Y:S05]  /*d040*/  BSYNC B1 ;  /* 0x0000000000017941 */ /* 0x000fea0003800000 */
.L_x_142:
[----:B------:R-:W3:Y:S01]  /*d050*/  LDL.LU R2, [R1+0x4] ;  /* 0x0000040001027983 */ /* 0x000ee20000300800 */
[----:B-----5:R-:W-:Y:S01]  /*d060*/  LOP3.LUT R0, R0, 0xff, RZ, 0xc0, !PT ;  /* 0x000000ff00007812 */ /* 0x020fe200078ec0ff */
[----:B------:R-:W-:Y:S01]  /*d070*/  BSSY B1, `(.L_x_144) ;  /* 0x000000b000017945 */ /* 0x000fe20003800000 */
[----:B------:R-:W-:Y:S02]  /*d080*/  ISETP.LT.OR P6, PT, R43, 0x3a, !P3 ;  /* 0x0000003a2b00780c */ /* 0x000fe40005fc1670 */
[----:B------:R-:W-:-:S05]  /*d090*/  F2FP.F16.E4M3.UNPACK_B R0, R0 ;  /* 0x00000000ff00723e */ /* 0x000fca00020006ff */
[----:B------:R-:W-:-:S05]  /*d0a0*/  HADD2.F32 R0, -RZ, R0.H0_H0 ;  /* 0x20000000ff007230 */ /* 0x000fca0000004100 */
[----:B------:R-:W-:-:S04]  /*d0b0*/  FMUL R0, R0, UR5 ;  /* 0x0000000500007c20 */ /* 0x000fc80008400000 */
[----:B---3--:R-:W-:-:S05]  /*d0c0*/  FFMA R0, R2, UR4, R0 ;  /* 0x0000000402007c23 */ /* 0x008fca0008000000 */
[----:B0-----:R-:W-:Y:S02]  /*d0d0*/  F2FP.SATFINITE.E4M3.F32.PACK_AB_MERGE_C R3, RZ, R0, RZ ;  /* 0x00000000ff03723e */ /* 0x001fe400048070ff */
[----:B------:R-:W-:-:S03]  /*d0e0*/  PRMT R0, RZ, 0x7610, R0 ;  /* 0x00007610ff007816 */ /* 0x000fc60000000000 */
[----:B------:R0:W-:Y:S01]  /*d0f0*/  @!P5 STG.E.U8 desc[UR52][R24.64+0x38], R3 ;  /* 0x000038031800d986 */ /* 0x0001e2000c101134 */
[----:B------:R-:W-:Y:S05]  /*d100*/  @P6 BRA `(.L_x_145) ;  /* 0x0000000000046947 */ /* 0x000fea0003800000 */
[----:B------:R3:W5:Y:S02]  /*d110*/  LDG.E.U8 R0, desc[UR52][R32.64+0x39] ;  /* 0x0000393420007981 */ /* 0x000764000c1e1100 */
.L_x_145:
[----:B------:R-:W-:Y:S05]  /*d120*/  BSYNC B1 ;  /* 0x0000000000017941 */ /* 0x000fea0003800000 */
.L_x_144:
[----:B------:R-:W2:Y:S01]  /*d130*/  LDL.LU R2, [R1+0x8] ;  /* 0x0000080001027983 */ /* 0x000ea20000300800 */
        /* <DEDUP_REMOVED lines=12> */
.L_x_147:
[----:B------:R-:W-:Y:S05]  /*d200*/  BSYNC B1 ;  /* 0x0000000000017941 */ /* 0x000fea0003800000 */
.L_x_146:
        /* <DEDUP_REMOVED lines=13> */
.L_x_149:
[----:B------:R-:W-:Y:S05]  /*d2e0*/  BSYNC B1 ;  /* 0x0000000000017941 */ /* 0x000fea0003800000 */
.L_x_148:
        /* <DEDUP_REMOVED lines=13> */
.L_x_151:
[----:B------:R-:W-:Y:S05]  /*d3c0*/  BSYNC B1 ;  /* 0x0000000000017941 */ /* 0x000fea0003800000 */
.L_x_150:
        /* <DEDUP_REMOVED lines=13> */
.L_x_153:
[----:B------:R-:W-:Y:S05]  /*d4a0*/  BSYNC B1 ;  /* 0x0000000000017941 */ /* 0x000fea0003800000 */
.L_x_152:
        /* <DEDUP_REMOVED lines=13> */
.L_x_155:
[----:B------:R-:W-:Y:S05]  /*d580*/  BSYNC B1 ;  /* 0x0000000000017941 */ /* 0x000fea0003800000 */
.L_x_154:
        /* <DEDUP_REMOVED lines=13> */
.L_x_157:
[----:B------:R-:W-:Y:S05]  /*d660*/  BSYNC B1 ;  /* 0x0000000000017941 */ /* 0x000fea0003800000 */
.L_x_156:
        /* <DEDUP_REMOVED lines=13> */
.L_x_159:
[----:B------:R-:W-:Y:S05]  /*d740*/  BSYNC B1 ;  /* 0x0000000000017941 */ /* 0x000fea0003800000 */
.L_x_158:
        /* <DEDUP_REMOVED lines=13> */
.L_x_161:
[----:B------:R-:W-:Y:S05]  /*d820*/  BSYNC B1 ;  /* 0x0000000000017941 */ /* 0x000fea0003800000 */
.L_x_160:
        /* <DEDUP_REMOVED lines=13> */
.L_x_163:
[----:B------:R-:W-:Y:S05]  /*d900*/  BSYNC B1 ;  /* 0x0000000000017941 */ /* 0x000fea0003800000 */
.L_x_162:
        /* <DEDUP_REMOVED lines=13> */
.L_x_165:
[----:B------:R-:W-:Y:S05]  /*d9e0*/  BSYNC B1 ;  /* 0x0000000000017941 */ /* 0x000fea0003800000 */
.L_x_164:
        /* <DEDUP_REMOVED lines=13> */
.L_x_167:
[----:B------:R-:W-:Y:S05]  /*dac0*/  BSYNC B1 ;  /* 0x0000000000017941 */ /* 0x000fea0003800000 */
.L_x_166:
        /* <DEDUP_REMOVED lines=13> */
.L_x_169:
[----:B------:R-:W-:Y:S05]  /*dba0*/  BSYNC B1 ;  /* 0x0000000000017941 */ /* 0x000fea0003800000 */
.L_x_168:
        /* <DEDUP_REMOVED lines=13> */
.L_x_171:
[----:B------:R-:W-:Y:S05]  /*dc80*/  BSYNC B1 ;  /* 0x0000000000017941 */ /* 0x000fea0003800000 */
.L_x_170:
        /* <DEDUP_REMOVED lines=13> */
.L_x_173:
[----:B------:R-:W-:Y:S05]  /*dd60*/  BSYNC B1 ;  /* 0x0000000000017941 */ /* 0x000fea0003800000 */
.L_x_172:
        /* <DEDUP_REMOVED lines=13> */
.L_x_175:
[----:B------:R-:W-:Y:S05]  /*de40*/  BSYNC B1 ;  /* 0x0000000000017941 */ /* 0x000fea0003800000 */
.L_x_174:
        /* <DEDUP_REMOVED lines=13> */
.L_x_177:
[----:B------:R-:W-:Y:S05]  /*df20*/  BSYNC B1 ;  /* 0x0000000000017941 */ /* 0x000fea0003800000 */
.L_x_176:
        /* <DEDUP_REMOVED lines=13> */
.L_x_179:
[----:B------:R-:W-:Y:S05]  /*e000*/  BSYNC B1 ;  /* 0x0000000000017941 */ /* 0x000fea0003800000 */
.L_x_178:
        /* <DEDUP_REMOVED lines=13> */
.L_x_181:
[----:B------:R-:W-:Y:S05]  /*e0e0*/  BSYNC B1 ;  /* 0x0000000000017941 */ /* 0x000fea0003800000 */
.L_x_180:
        /* <DEDUP_REMOVED lines=13> */
.L_x_183:
[----:B------:R-:W-:Y:S05]  /*e1c0*/  BSYNC B1 ;  /* 0x0000000000017941 */ /* 0x000fea0003800000 */
.L_x_182:
        /* <DEDUP_REMOVED lines=13> */
.L_x_185:
[----:B------:R-:W-:Y:S05]  /*e2a0*/  BSYNC B1 ;  /* 0x0000000000017941 */ /* 0x000fea0003800000 */
.L_x_184:
        /* <DEDUP_REMOVED lines=13> */
.L_x_187:
[----:B------:R-:W-:Y:S05]  /*e380*/  BSYNC B1 ;  /* 0x0000000000017941 */ /* 0x000fea0003800000 */
.L_x_186:
        /* <DEDUP_REMOVED lines=13> */
.L_x_189:
[----:B------:R-:W-:Y:S05]  /*e460*/  BSYNC B1 ;  /* 0x0000000000017941 */ /* 0x000fea0003800000 */
.L_x_188:
        /* <DEDUP_REMOVED lines=13> */
.L_x_191:
[----:B------:R-:W-:Y:S05]  /*e540*/  BSYNC B1 ;  /* 0x0000000000017941 */ /* 0x000fea0003800000 */
.L_x_190:
        /* <DEDUP_REMOVED lines=13> */
.L_x_193:
[----:B------:R-:W-:Y:S05]  /*e620*/  BSYNC B1 ;  /* 0x0000000000017941 */ /* 0x000fea0003800000 */
.L_x_192:
        /* <DEDUP_REMOVED lines=13> */
.L_x_195:
[----:B------:R-:W-:Y:S05]  /*e700*/  BSYNC B1 ;  /* 0x0000000000017941 */ /* 0x000fea0003800000 */
.L_x_194:
        /* <DEDUP_REMOVED lines=13> */
.L_x_197:
[----:B------:R-:W-:Y:S05]  /*e7e0*/  BSYNC B1 ;  /* 0x0000000000017941 */ /* 0x000fea0003800000 */
.L_x_196:
        /* <DEDUP_REMOVED lines=13> */
.L_x_199:
[----:B------:R-:W-:Y:S05]  /*e8c0*/  BSYNC B1 ;  /* 0x0000000000017941 */ /* 0x000fea0003800000 */
.L_x_198:
        /* <DEDUP_REMOVED lines=13> */
.L_x_201:
[----:B------:R-:W-:Y:S05]  /*e9a0*/  BSYNC B1 ;  /* 0x0000000000017941 */ /* 0x000fea0003800000 */
.L_x_200:
        /* <DEDUP_REMOVED lines=13> */
.L_x_203:
[----:B------:R-:W-:Y:S05]  /*ea80*/  BSYNC B1 ;  /* 0x0000000000017941 */ /* 0x000fea0003800000 */
.L_x_202:
        /* <DEDUP_REMOVED lines=13> */
.L_x_205:
[----:B------:R-:W-:Y:S05]  /*eb60*/  BSYNC B1 ;  /* 0x0000000000017941 */ /* 0x000fea0003800000 */
.L_x_204:
        /* <DEDUP_REMOVED lines=13> */
.L_x_207:
[----:B------:R-:W-:Y:S05]  /*ec40*/  BSYNC B1 ;  /* 0x0000000000017941 */ /* 0x000fea0003800000 */
.L_x_206:
        /* <DEDUP_REMOVED lines=13> */
.L_x_209:
[----:B------:R-:W-:Y:S05]  /*ed20*/  BSYNC B1 ;  /* 0x0000000000017941 */ /* 0x000fea0003800000 */
.L_x_208:
        /* <DEDUP_REMOVED lines=13> */
.L_x_211:
[----:B------:R-:W-:Y:S05]  /*ee00*/  BSYNC B1 ;  /* 0x0000000000017941 */ /* 0x000fea0003800000 */
.L_x_210:
        /* <DEDUP_REMOVED lines=13> */
.L_x_213:
[----:B------:R-:W-:Y:S05]  /*eee0*/  BSYNC B1 ;  /* 0x0000000000017941 */ /* 0x000fea0003800000 */
.L_x_212:
        /* <DEDUP_REMOVED lines=13> */
.L_x_215:
[----:B------:R-:W-:Y:S05]  /*efc0*/  BSYNC B1 ;  /* 0x0000000000017941 */ /* 0x000fea0003800000 */
.L_x_214:
        /* <DEDUP_REMOVED lines=13> */
.L_x_217:
[----:B------:R-:W-:Y:S05]  /*f0a0*/  BSYNC B1 ;  /* 0x0000000000017941 */ /* 0x000fea0003800000 */
.L_x_216:
        /* <DEDUP_REMOVED lines=13> */
.L_x_219:
[----:B------:R-:W-:Y:S05]  /*f180*/  BSYNC B1 ;  /* 0x0000000000017941 */ /* 0x000fea0003800000 */
.L_x_218:
        /* <DEDUP_REMOVED lines=13> */
.L_x_221:
[----:B------:R-:W-:Y:S05]  /*f260*/  BSYNC B1 ;  /* 0x0000000000017941 */ /* 0x000fea0003800000 */
.L_x_220:
        /* <DEDUP_REMOVED lines=13> */
.L_x_223:
[----:B------:R-:W-:Y:S05]  /*f340*/  BSYNC B1 ;  /* 0x0000000000017941 */ /* 0x000fea0003800000 */
.L_x_222:
        /* <DEDUP_REMOVED lines=13> */
.L_x_225:
[----:B------:R-:W-:Y:S05]  /*f420*/  BSYNC B1 ;  /* 0x0000000000017941 */ /* 0x000fea0003800000 */
.L_x_224:
        /* <DEDUP_REMOVED lines=13> */
.L_x_227:
[----:B------:R-:W-:Y:S05]  /*f500*/  BSYNC B1 ;  /* 0x0000000000017941 */ /* 0x000fea0003800000 */
.L_x_226:
        /* <DEDUP_REMOVED lines=13> */
.L_x_229:
[----:B------:R-:W-:Y:S05]  /*f5e0*/  BSYNC B1 ;  /* 0x0000000000017941 */ /* 0x000fea0003800000 */
.L_x_228:
        /* <DEDUP_REMOVED lines=13> */
.L_x_231:
[----:B------:R-:W-:Y:S05]  /*f6c0*/  BSYNC B1 ;  /* 0x0000000000017941 */ /* 0x000fea0003800000 */
.L_x_230:
        /* <DEDUP_REMOVED lines=13> */
.L_x_233:
[----:B------:R-:W-:Y:S05]  /*f7a0*/  BSYNC B1 ;  /* 0x0000000000017941 */ /* 0x000fea0003800000 */
.L_x_232:
        /* <DEDUP_REMOVED lines=13> */
.L_x_235:
[----:B------:R-:W-:Y:S05]  /*f880*/  BSYNC B1 ;  /* 0x0000000000017941 */ /* 0x000fea0003800000 */
.L_x_234:
        /* <DEDUP_REMOVED lines=13> */
.L_x_237:
[----:B------:R-:W-:Y:S05]  /*f960*/  BSYNC B1 ;  /* 0x0000000000017941 */ /* 0x000fea0003800000 */
.L_x_236:
        /* <DEDUP_REMOVED lines=13> */
.L_x_239:
[----:B------:R-:W-:Y:S05]  /*fa40*/  BSYNC B1 ;  /* 0x0000000000017941 */ /* 0x000fea0003800000 */
.L_x_238:
        /* <DEDUP_REMOVED lines=13> */
.L_x_241:
[----:B------:R-:W-:Y:S05]  /*fb20*/  BSYNC B1 ;  /* 0x0000000000017941 */ /* 0x000fea0003800000 */
.L_x_240:
        /* <DEDUP_REMOVED lines=13> */
.L_x_243:
[----:B------:R-:W-:Y:S05]  /*fc00*/  BSYNC B1 ;  /* 0x0000000000017941 */ /* 0x000fea0003800000 */
.L_x_242:
        /* <DEDUP_REMOVED lines=13> */
.L_x_245:
[----:B------:R-:W-:Y:S05]  /*fce0*/  BSYNC B1 ;  /* 0x0000000000017941 */ /* 0x000fea0003800000 */
.L_x_244:
        /* <DEDUP_REMOVED lines=13> */
.L_x_247:
[----:B------:R-:W-:Y:S05]  /*fdc0*/  BSYNC B1 ;  /* 0x0000000000017941 */ /* 0x000fea0003800000 */
.L_x_246:
        /* <DEDUP_REMOVED lines=13> */
.L_x_249:
[----:B------:R-:W-:Y:S05]  /*fea0*/  BSYNC B1 ;  /* 0x0000000000017941 */ /* 0x000fea0003800000 */
.L_x_248:
        /* <DEDUP_REMOVED lines=13> */
.L_x_251:
[----:B------:R-:W-:Y:S05]  /*ff80*/  BSYNC B1 ;  /* 0x0000000000017941 */ /* 0x000fea0003800000 */
.L_x_250:
        /* <DEDUP_REMOVED lines=13> */
.L_x_253:
[----:B------:R-:W-:Y:S05]  /*10060*/  BSYNC B1 ;  /* 0x0000000000017941 */ /* 0x000fea0003800000 */
.L_x_252:
        /* <DEDUP_REMOVED lines=13> */
.L_x_255:
[----:B------:R-:W-:Y:S05]  /*10140*/  BSYNC B1 ;  /* 0x0000000000017941 */ /* 0x000fea0003800000 */
.L_x_254:
        /* <DEDUP_REMOVED lines=13> */
.L_x_257:
[----:B------:R-:W-:Y:S05]  /*10220*/  BSYNC B1 ;  /* 0x0000000000017941 */ /* 0x000fea0003800000 */
.L_x_256:
        /* <DEDUP_REMOVED lines=13> */
.L_x_259:
[----:B------:R-:W-:Y:S05]  /*10300*/  BSYNC B1 ;  /* 0x0000000000017941 */ /* 0x000fea0003800000 */
.L_x_258:
        /* <DEDUP_REMOVED lines=13> */
.L_x_261:
[----:B------:R-:W-:Y:S05]  /*103e0*/  BSYNC B1 ;  /* 0x0000000000017941 */ /* 0x000fea0003800000 */
.L_x_260:
        /* <DEDUP_REMOVED lines=13> */
.L_x_263:
[----:B------:R-:W-:Y:S05]  /*104c0*/  BSYNC B1 ;  /* 0x0000000000017941 */ /* 0x000fea0003800000 */
.L_x_262:
        /* <DEDUP_REMOVED lines=13> */
.L_x_265:
[----:B------:R-:W-:Y:S05]  /*105a0*/  BSYNC B1 ;  /* 0x0000000000017941 */ /* 0x000fea0003800000 */
.L_x_264:
        /* <DEDUP_REMOVED lines=13> */
.L_x_267:
[----:B------:R-:W-:Y:S05]  /*10680*/  BSYNC B1 ;  /* 0x0000000000017941 */ /* 0x000fea0003800000 */
.L_x_266:
        /* <DEDUP_REMOVED lines=13> */
.L_x_269:
[----:B------:R-:W-:Y:S05]  /*10760*/  BSYNC B1 ;  /* 0x0000000000017941 */ /* 0x000fea0003800000 */
.L_x_268:
        /* <DEDUP_REMOVED lines=13> */
.L_x_271:
[----:B------:R-:W-:Y:S05]  /*10840*/  BSYNC B1 ;  /* 0x0000000000017941 */ /* 0x000fea0003800000 */
.L_x_270:
        /* <DEDUP_REMOVED lines=13> */
.L_x_273:
[----:B------:R-:W-:Y:S05]  /*10920*/  BSYNC B1 ;  /* 0x0000000000017941 */ /* 0x000fea0003800000 */
.L_x_272:
        /* <DEDUP_REMOVED lines=13> */
.L_x_275:
[----:B------:R-:W-:Y:S05]  /*10a00*/  BSYNC B1 ;  /* 0x0000000000017941 */ /* 0x000fea0003800000 */
.L_x_274:
        /* <DEDUP_REMOVED lines=13> */
.L_x_277:
[----:B------:R-:W-:Y:S05]  /*10ae0*/  BSYNC B1 ;  /* 0x0000000000017941 */ /* 0x000fea0003800000 */
.L_x_276:
        /* <DEDUP_REMOVED lines=13> */
.L_x_279:
[----:B------:R-:W-:Y:S05]  /*10bc0*/  BSYNC B1 ;  /* 0x0000000000017941 */ /* 0x000fea0003800000 */
.L_x_278:
        /* <DEDUP_REMOVED lines=13> */
.L_x_281:
[----:B------:R-:W-:Y:S05]  /*10ca0*/  BSYNC B1 ;  /* 0x0000000000017941 */ /* 0x000fea0003800000 */
.L_x_280:
        /* <DEDUP_REMOVED lines=13> */
.L_x_283:
[----:B------:R-:W-:Y:S05]  /*10d80*/  BSYNC B1 ;  /* 0x0000000000017941 */ /* 0x000fea0003800000 */
.L_x_282:
        /* <DEDUP_REMOVED lines=13> */
.L_x_285:
[----:B------:R-:W-:Y:S05]  /*10e60*/  BSYNC B1 ;  /* 0x0000000000017941 */ /* 0x000fea0003800000 */
.L_x_284:
        /* <DEDUP_REMOVED lines=13> */
.L_x_287:
[----:B------:R-:W-:Y:S05]  /*10f40*/  BSYNC B1 ;  /* 0x0000000000017941 */ /* 0x000fea0003800000 */
.L_x_286:
        /* <DEDUP_REMOVED lines=13> */
.L_x_289:
[----:B------:R-:W-:Y:S05]  /*11020*/  BSYNC B1 ;  /* 0x0000000000017941 */ /* 0x000fea0003800000 */
.L_x_288:
        /* <DEDUP_REMOVED lines=13> */
.L_x_291:
[----:B------:R-:W-:Y:S05]  /*11100*/  BSYNC B1 ;  /* 0x0000000000017941 */ /* 0x000fea0003800000 */
.L_x_290:
        /* <DEDUP_REMOVED lines=13> */
.L_x_293:
[----:B------:R-:W-:Y:S05]  /*111e0*/  BSYNC B1 ;  /* 0x0000000000017941 */ /* 0x000fea0003800000 */
.L_x_292:
        /* <DEDUP_REMOVED lines=13> */
.L_x_295:
[----:B------:R-:W-:Y:S05]  /*112c0*/  BSYNC B1 ;  /* 0x0000000000017941 */ /* 0x000fea0003800000 */
.L_x_294:
        /* <DEDUP_REMOVED lines=13> */
.L_x_297:
[----:B------:R-:W-:Y:S05]  /*113a0*/  BSYNC B1 ;  /* 0x0000000000017941 */ /* 0x000fea0003800000 */
.L_x_296:
        /* <DEDUP_REMOVED lines=13> */
.L_x_299:
[----:B------:R-:W-:Y:S05]  /*11480*/  BSYNC B1 ;  /* 0x0000000000017941 */ /* 0x000fea0003800000 */
.L_x_298:
        /* <DEDUP_REMOVED lines=13> */
.L_x_301:
[----:B------:R-:W-:Y:S05]  /*11560*/  BSYNC B1 ;  /* 0x0000000000017941 */ /* 0x000fea0003800000 */
.L_x_300:
        /* <DEDUP_REMOVED lines=13> */
.L_x_303:
[----:B------:R-:W-:Y:S05]  /*11640*/  BSYNC B1 ;  /* 0x0000000000017941 */ /* 0x000fea0003800000 */
.L_x_302:
        /* <DEDUP_REMOVED lines=13> */
.L_x_305:
[----:B------:R-:W-:Y:S05]  /*11720*/  BSYNC B1 ;  /* 0x0000000000017941 */ /* 0x000fea0003800000 */
.L_x_304:
        /* <DEDUP_REMOVED lines=13> */
.L_x_307:
[----:B------:R-:W-:Y:S05]  /*11800*/  BSYNC B1 ;  /* 0x0000000000017941 */ /* 0x000fea0003800000 */
.L_x_306:
        /* <DEDUP_REMOVED lines=13> */
.L_x_309:
[----:B------:R-:W-:Y:S05]  /*118e0*/  BSYNC B1 ;  /* 0x0000000000017941 */ /* 0x000fea0003800000 */
.L_x_308:
        /* <DEDUP_REMOVED lines=13> */
.L_x_311:
[----:B------:R-:W-:Y:S05]  /*119c0*/  BSYNC B1 ;  /* 0x0000000000017941 */ /* 0x000fea0003800000 */
.L_x_310:
        /* <DEDUP_REMOVED lines=13> */
.L_x_313:
[----:B------:R-:W-:Y:S05]  /*11aa0*/  BSYNC B1 ;  /* 0x0000000000017941 */ /* 0x000fea0003800000 */
.L_x_312:
        /* <DEDUP_REMOVED lines=13> */
.L_x_315:
[----:B------:R-:W-:Y:S05]  /*11b80*/  BSYNC B1 ;  /* 0x0000000000017941 */ /* 0x000fea0003800000 */
.L_x_314:
        /* <DEDUP_REMOVED lines=13> */
.L_x_317:
[----:B------:R-:W-:Y:S05]  /*11c60*/  BSYNC B1 ;  /* 0x0000000000017941 */ /* 0x000fea0003800000 */
.L_x_316:
        /* <DEDUP_REMOVED lines=13> */
.L_x_319:
[----:B------:R-:W-:Y:S05]  /*11d40*/  BSYNC B1 ;  /* 0x0000000000017941 */ /* 0x000fea0003800000 */
.L_x_318:
        /* <DEDUP_REMOVED lines=13> */
.L_x_321:
[----:B------:R-:W-:Y:S05]  /*11e20*/  BSYNC B1 ;  /* 0x0000000000017941 */ /* 0x000fea0003800000 */
.L_x_320:
        /* <DEDUP_REMOVED lines=13> */
.L_x_323:
[----:B------:R-:W-:Y:S05]  /*11f00*/  BSYNC B1 ;  /* 0x0000000000017941 */ /* 0x000fea0003800000 */
.L_x_322:
        /* <DEDUP_REMOVED lines=13> */
.L_x_325:
[----:B------:R-:W-:Y:S05]  /*11fe0*/  BSYNC B1 ;  /* 0x0000000000017941 */ /* 0x000fea0003800000 */
.L_x_324:
        /* <DEDUP_REMOVED lines=13> */
.L_x_327:
[----:B------:R-:W-:Y:S05]  /*120c0*/  BSYNC B1 ;  /* 0x0000000000017941 */ /* 0x000fea0003800000 */
.L_x_326:
        /* <DEDUP_REMOVED lines=13> */
.L_x_329:
[----:B------:R-:W-:Y:S05]  /*121a0*/  BSYNC B1 ;  /* 0x0000000000017941 */ /* 0x000fea0003800000 */
.L_x_328:
        /* <DEDUP_REMOVED lines=13> */
.L_x_331:
[----:B------:R-:W-:Y:S05]  /*12280*/  BSYNC B1 ;  /* 0x0000000000017941 */ /* 0x000fea0003800000 */
.L_x_330:
        /* <DEDUP_REMOVED lines=13> */
.L_x_333:
[----:B------:R-:W-:Y:S05]  /*12360*/  BSYNC B1 ;  /* 0x0000000000017941 */ /* 0x000fea0003800000 */
.L_x_332:
        /* <DEDUP_REMOVED lines=13> */
.L_x_335:
[----:B------:R-:W-:Y:S05]  /*12440*/  BSYNC B1 ;  /* 0x0000000000017941 */ /* 0x000fea0003800000 */
.L_x_334:
        /* <DEDUP_REMOVED lines=13> */
.L_x_337:
[----:B------:R-:W-:Y:S05]  /*12520*/  BSYNC B1 ;  /* 0x0000000000017941 */ /* 0x000fea0003800000 */
.L_x_336:
        /* <DEDUP_REMOVED lines=13> */
.L_x_339:
[----:B------:R-:W-:Y:S05]  /*12600*/  BSYNC B1 ;  /* 0x0000000000017941 */ /* 0x000fea0003800000 */
.L_x_338:
        /* <DEDUP_REMOVED lines=13> */
.L_x_341:
[----:B------:R-:W-:Y:S05]  /*126e0*/  BSYNC B1 ;  /* 0x0000000000017941 */ /* 0x000fea0003800000 */
.L_x_340:
        /* <DEDUP_REMOVED lines=13> */
.L_x_343:
[----:B------:R-:W-:Y:S05]  /*127c0*/  BSYNC B1 ;  /* 0x0000000000017941 */ /* 0x000fea0003800000 */
.L_x_342:
        /* <DEDUP_REMOVED lines=13> */
.L_x_345:
[----:B------:R-:W-:Y:S05]  /*128a0*/  BSYNC B1 ;  /* 0x0000000000017941 */ /* 0x000fea0003800000 */
.L_x_344:
        /* <DEDUP_REMOVED lines=13> */
.L_x_347:
[----:B------:R-:W-:Y:S05]  /*12980*/  BSYNC B1 ;  /* 0x0000000000017941 */ /* 0x000fea0003800000 */
.L_x_346:
        /* <DEDUP_REMOVED lines=13> */
.L_x_349:
[----:B------:R-:W-:Y:S05]  /*12a60*/  BSYNC B1 ;  /* 0x0000000000017941 */ /* 0x000fea0003800000 */
.L_x_348:
        /* <DEDUP_REMOVED lines=13> */
.L_x_351:
[----:B------:R-:W-:Y:S05]  /*12b40*/  BSYNC B1 ;  /* 0x0000000000017941 */ /* 0x000fea0003800000 */
.L_x_350:
        /* <DEDUP_REMOVED lines=13> */
.L_x_353:
[----:B------:R-:W-:Y:S05]  /*12c20*/  BSYNC B1 ;  /* 0x0000000000017941 */ /* 0x000fea0003800000 */
.L_x_352:
        /* <DEDUP_REMOVED lines=13> */
.L_x_355:
[----:B------:R-:W-:Y:S05]  /*12d00*/  BSYNC B1 ;  /* 0x0000000000017941 */ /* 0x000fea0003800000 */
.L_x_354:
        /* <DEDUP_REMOVED lines=13> */
.L_x_357:
[----:B------:R-:W-:Y:S05]  /*12de0*/  BSYNC B1 ;  /* 0x0000000000017941 */ /* 0x000fea0003800000 */
.L_x_356:
        /* <DEDUP_REMOVED lines=13> */
.L_x_359:
[----:B------:R-:W-:Y:S05]  /*12ec0*/  BSYNC B1 ;  /* 0x0000000000017941 */ /* 0x000fea0003800000 */
.L_x_358:
        /* <DEDUP_REMOVED lines=13> */
.L_x_361:
[----:B------:R-:W-:Y:S05]  /*12fa0*/  BSYNC B1 ;  /* 0x0000000000017941 */ /* 0x000fea0003800000 */
.L_x_360:
        /* <DEDUP_REMOVED lines=13> */
.L_x_363:
[----:B------:R-:W-:Y:S05]  /*13080*/  BSYNC B1 ;  /* 0x0000000000017941 */ /* 0x000fea0003800000 */
.L_x_362:
        /* <DEDUP_REMOVED lines=13> */
.L_x_365:
[----:B------:R-:W-:Y:S05]  /*13160*/  BSYNC B1 ;  /* 0x0000000000017941 */ /* 0x000fea0003800000 */
.L_x_364:
        /* <DEDUP_REMOVED lines=13> */
.L_x_367:
[----:B------:R-:W-:Y:S05]  /*13240*/  BSYNC B1 ;  /* 0x0000000000017941 */ /* 0x000fea0003800000 */
.L_x_366:
        /* <DEDUP_REMOVED lines=13> */
.L_x_369:
[----:B------:R-:W-:Y:S05]  /*13320*/  BSYNC B1 ;  /* 0x0000000000017941 */ /* 0x000fea0003800000 */
.L_x_368:
        /* <DEDUP_REMOVED lines=13> */
.L_x_371:
[----:B------:R-:W-:Y:S05]  /*13400*/  BSYNC B1 ;  /* 0x0000000000017941 */ /* 0x000fea0003800000 */
.L_x_370:
        /* <DEDUP_REMOVED lines=13> */
.L_x_373:
[----:B------:R-:W-:Y:S05]  /*134e0*/  BSYNC B1 ;  /* 0x0000000000017941 */ /* 0x000fea0003800000 */
.L_x_372:
        /* <DEDUP_REMOVED lines=13> */
.L_x_375:
[----:B------:R-:W-:Y:S05]  /*135c0*/  BSYNC B1 ;  /* 0x0000000000017941 */ /* 0x000fea0003800000 */
.L_x_374:
        /* <DEDUP_REMOVED lines=13> */
.L_x_377:
[----:B------:R-:W-:Y:S05]  /*136a0*/  BSYNC B1 ;  /* 0x0000000000017941 */ /* 0x000fea0003800000 */
.L_x_376:
        /* <DEDUP_REMOVED lines=13> */
.L_x_379:
[----:B------:R-:W-:Y:S05]  /*13780*/  BSYNC B1 ;  /* 0x0000000000017941 */ /* 0x000fea0003800000 */
.L_x_378:
        /* <DEDUP_REMOVED lines=13> */
.L_x_381:
[----:B------:R-:W-:Y:S05]  /*13860*/  BSYNC B1 ;  /* 0x0000000000017941 */ /* 0x000fea0003800000 */
.L_x_380:
        /* <DEDUP_REMOVED lines=13> */
.L_x_383:
[----:B------:R-:W-:Y:S05]  /*13940*/  BSYNC B1 ;  /* 0x0000000000017941 */ /* 0x000fea0003800000 */
.L_x_382:
        /* <DEDUP_REMOVED lines=13> */
.L_x_385:
[----:B------:R-:W-:Y:S05]  /*13a20*/  BSYNC B1 ;  /* 0x0000000000017941 */ /* 0x000fea0003800000 */
.L_x_384:
        /* <DEDUP_REMOVED lines=13> */
.L_x_387:
[----:B------:R-:W-:Y:S05]  /*13b00*/  BSYNC B1 ;  /* 0x0000000000017941 */ /* 0x000fea0003800000 */
.L_x_386:
        /* <DEDUP_REMOVED lines=13> */
.L_x_389:
[----:B------:R-:W-:Y:S05]  /*13be0*/  BSYNC B1 ;  /* 0x0000000000017941 */ /* 0x000fea0003800000 */
.L_x_388:
[----:B------:R-:W-:Y:S05]  /*13bf0*/  @P0 BRA `(.L_x_390) ;  /* 0x0000003400280947 */ /* 0x000fea0003800000 */
[----:B------:R-:W2:Y:S01]  /*13c00*/  LDL.LU R2, [R1+0x1f0] ;  /* 0x0001f00001027983 */ /* 0x000ea20000300800 */
[----:B-----5:R-:W-:-:S04]  /*13c10*/  LOP3.LUT R0, R0, 0xff, RZ, 0xc0, !PT ;  /* 0x000000ff00007812 */ /* 0x020fc800078ec0ff */
[----:B------:R-:W-:-:S05]  /*13c20*/  F2FP.F16.E4M3.UNPACK_B R0, R0 ;  /* 0x00000000ff00723e */ /* 0x000fca00020006ff */
[----:B------:R-:W-:-:S05]  /*13c30*/  HADD2.F32 R0, -RZ, R0.H0_H0 ;  /* 0x20000000ff007230 */ /* 0x000fca0000004100 */
[----:B------:R-:W-:-:S04]  /*13c40*/  FMUL R0, R0, UR5 ;  /* 0x0000000500007c20 */ /* 0x000fc80008400000 */
[----:B--2---:R-:W-:-:S05]  /*13c50*/  FFMA R0, R2, UR4, R0 ;  /* 0x0000000402007c23 */ /* 0x004fca0008000000 */
[----:B0-----:R-:W-:-:S05]  /*13c60*/  F2FP.SATFINITE.E4M3.F32.PACK_AB_MERGE_C R3, RZ, R0, RZ ;  /* 0x00000000ff03723e */ /* 0x001fca00048070ff */
[----:B------:R0:W-:Y:S01]  /*13c70*/  STG.E.U8 desc[UR52][R30.64+0xa9], R3 ;  /* 0x0000a9031e007986 */ /* 0x0001e2000c101134 */
[----:B------:R-:W-:Y:S05]  /*13c80*/  BRA `(.L_x_390) ;  /* 0x0000003400047947 */ /* 0x000fea0003800000 */
.L_x_37:
[----:B------:R-:W-:Y:S01]  /*13c90*/  ISETP.GE.AND P3, PT, R44, 0x1, PT ;  /* 0x000000012c00780c */ /* 0x000fe20003f66270 */
[----:B------:R-:W-:Y:S01]  /*13ca0*/  FMUL R227, R227, UR4 ;  /* 0x00000004e3e37c20 */ /* 0x000fe20008400000 */
[----:B------:R-:W-:Y:S01]  /*13cb0*/  FMUL R226, R226, UR4 ;  /* 0x00000004e2e27c20 */ /* 0x000fe20008400000 */
[----:B------:R-:W-:Y:S02]  /*13cc0*/  ISETP.GE.AND P2, PT, R44, 0x9, PT ;  /* 0x000000092c00780c */ /* 0x000fe40003f46270 */
[C---:B------:R-:W-:Y:S02]  /*13cd0*/  ISETP.LT.OR P0, PT, R43.reuse, 0x1, !P3 ;  /* 0x000000012b00780c */ /* 0x040fe40005f01670 */
[C---:B------:R-:W-:Y:S02]  /*13ce0*/  ISETP.LT.OR P6, PT, R43.reuse, 0x2, !P3 ;  /* 0x000000022b00780c */ /* 0x040fe40005fc1670 */
[----:B------:R-:W-:Y:S01]  /*13cf0*/  F2FP.SATFINITE.E4M3.F32.PACK_AB_MERGE_C R227, RZ, R227, RZ ;  /* 0x000000e3ffe3723e */ /* 0x000fe200048070ff */
[----:B------:R-:W-:Y:S01]  /*13d00*/  FMUL R224, R224, UR4 ;  /* 0x00000004e0e07c20 */ /* 0x000fe20008400000 */
[----:B------:R-:W-:-:S02]  /*13d10*/  ISETP.LT.OR P1, PT, R43, 0x2, !P2 ;  /* 0x000000022b00780c */ /* 0x000fc40005721670 */
[----:B------:R-:W-:Y:S02]  /*13d20*/  F2FP.SATFINITE.E4M3.F32.PACK_AB_MERGE_C R33, RZ, R226, RZ ;  /* 0x000000e2ff21723e */ /* 0x000fe400048070ff */
[----:B------:R-:W-:-:S03]  /*13d30*/  ISETP.LT.OR P5, PT, R43, 0x9, !P3 ;  /* 0x000000092b00780c */ /* 0x000fc60005fa1670 */
[----:B------:R0:W-:Y:S01]  /*13d40*/  @!P0 STG.E.U8 desc[UR52][R24.64], R227 ;  /* 0x000000e318008986 */ /* 0x0001e2000c101134 */
[----:B------:R-:W-:Y:S01]  /*13d50*/  ISETP.LT.OR P0, PT, R43, 0x1, !P2 ;  /* 0x000000012b00780c */ /* 0x000fe20005701670 */
[----:B------:R-:W-:Y:S01]  /*13d60*/  FMUL R225, R225, UR4 ;  /* 0x00000004e1e17c20 */ /* 0x000fe20008400000 */
[----:B------:R-:W-:Y:S01]  /*13d70*/  F2FP.SATFINITE.E4M3.F32.PACK_AB_MERGE_C R35, RZ, R224, RZ ;  /* 0x000000e0ff23723e */ /* 0x000fe200048070ff */
[----:B------:R-:W-:Y:S01]  /*13d80*/  FMUL R223, R223, UR4 ;  /* 0x00000004dfdf7c20 */ /* 0x000fe20008400000 */
[----:B------:R2:W-:Y:S01]  /*13d90*/  @!P6 STG.E.U8 desc[UR52][R24.64+0x1], R33 ;  /* 0x000001211800e986 */ /* 0x0005e2000c101134 */
[----:B------:R-:W-:-:S03]  /*13da0*/  ISETP.LT.OR P6, PT, R43, 0xa, !P3 ;  /* 0x0000000a2b00780c */ /* 0x000fc60005fc1670 */
[----:B0-----:R-:W3:Y:S04]  /*13db0*/  LDL.LU R227, [R1+0x8] ;  /* 0x0000080001e37983 */ /* 0x001ee80000300800 */
[----:B------:R-:W4:Y:S01]  /*13dc0*/  LDL.LU R226, [R1+0x4] ;  /* 0x0000040001e27983 */ /* 0x000f220000300800 */
[----:B------:R-:W-:Y:S01]  /*13dd0*/  F2FP.SATFINITE.E4M3.F32.PACK_AB_MERGE_C R225, RZ, R225, RZ ;  /* 0x000000e1ffe1723e */ /* 0x000fe200048070ff */
[----:B------:R-:W-:Y:S02]  /*13de0*/  FMUL R222, R222, UR4 ;  /* 0x00000004dede7c20 */ /* 0x000fe40008400000 */
[----:B------:R-:W3:Y:S01]  /*13df0*/  LDL.LU R224, [R1] ;  /* 0x0000000001e07983 */ /* 0x000ee20000300800 */
[----:B------:R-:W-:-:S03]  /*13e00*/  F2FP.SATFINITE.E4M3.F32.PACK_AB_MERGE_C R223, RZ, R223, RZ ;  /* 0x000000dfffdf723e */ /* 0x000fc600048070ff */
[----:B------:R-:W-:Y:S01]  /*13e10*/  @!P0 STG.E.U8 desc[UR52][R26.64], R225 ;  /* 0x000000e11a008986 */ /* 0x000fe2000c101134 */
[----:B------:R-:W-:-:S03]  /*13e20*/  F2FP.SATFINITE.E4M3.F32.PACK_AB_MERGE_C R37, RZ, R222, RZ ;  /* 0x000000deff25723e */ /* 0x000fc600048070ff */
[----:B------:R0:W-:Y:S01]  /*13e30*/  @!P1 STG.E.U8 desc[UR52][R26.64+0x1], R35 ;  /* 0x000001231a009986 */ /* 0x0001e2000c101134 */
[----:B------:R-:W-:-:S03]  /*13e40*/  ISETP.LT.OR P0, PT, R43, 0x9, !P2 ;  /* 0x000000092b00780c */ /* 0x000fc60005701670 */
[----:B------:R-:W-:Y:S01]  /*13e50*/  @!P5 STG.E.U8 desc[UR52][R24.64+0x8], R223 ;  /* 0x000008df1800d986 */ /* 0x000fe2000c101134 */
[----:B------:R-:W-:Y:S01]  /*13e60*/  ISETP.LT.OR P5, PT, R43, 0xa, !P2 ;  /* 0x0000000a2b00780c */ /* 0x000fe200057a1670 */
[----:B------:R-:W-:Y:S01]  /*13e70*/  FMUL R220, R220, UR4 ;  /* 0x00000004dcdc7c20 */ /* 0x000fe20008400000 */
[----:B------:R-:W-:Y:S01]  /*13e80*/  ISETP.GE.AND P1, PT, R44, 0x81, PT ;  /* 0x000000812c00780c */ /* 0x000fe20003f26270 */
[----:B------:R-:W-:Y:S01]  /*13e90*/  FMUL R221, R221, UR4 ;  /* 0x00000004dddd7c20 */ /* 0x000fe20008400000 */
[----:B------:R-:W-:Y:S02]  /*13ea0*/  @!P6 STG.E.U8 desc[UR52][R24.64+0x9], R37 ;  /* 0x000009251800e986 */ /* 0x000fe4000c101134 */
[----:B------:R-:W-:Y:S01]  /*13eb0*/  ISETP.LT.OR P6, PT, R43, 0x1, !P1 ;  /* 0x000000012b00780c */ /* 0x000fe20004fc1670 */
[----:B------:R-:W-:Y:S01]  /*13ec0*/  FMUL R219, R219, UR4 ;  /* 0x00000004dbdb7c20 */ /* 0x000fe20008400000 */
[----:B--2---:R-:W-:Y:S01]  /*13ed0*/  F2FP.SATFINITE.E4M3.F32.PACK_AB_MERGE_C R33, RZ, R220, RZ ;  /* 0x000000dcff21723e */ /* 0x004fe200048070ff */
[----:B------:R-:W-:Y:S01]  /*13ee0*/  FMUL R218, R218, UR4 ;  /* 0x00000004dada7c20 */ /* 0x000fe20008400000 */
[----:B------:R-:W-:Y:S01]  /*13ef0*/  F2FP.SATFINITE.E4M3.F32.PACK_AB_MERGE_C R221, RZ, R221, RZ ;  /* 0x000000ddffdd723e */ /* 0x000fe200048070ff */
[----:B------:R-:W-:Y:S01]  /*13f00*/  FMUL R217, R217, UR4 ;  /* 0x00000004d9d97c20 */ /* 0x000fe20008400000 */
[----:B------:R-:W-:Y:S01]  /*13f10*/  F2FP.SATFINITE.E4M3.F32.PACK_AB_MERGE_C R219, RZ, R219, RZ ;  /* 0x000000dbffdb723e */ /* 0x000fe200048070ff */
[----:B------:R2:W-:Y:S01]  /*13f20*/  @!P5 STG.E.U8 desc[UR52][R26.64+0x9], R33 ;  /* 0x000009211a00d986 */ /* 0x0005e2000c101134 */
[----:B------:R-:W-:-:S03]  /*13f30*/  ISETP.LT.OR P5, PT, R43, 0x2, !P1 ;  /* 0x000000022b00780c */ /* 0x000fc60004fa1670 */
[----:B------:R-:W-:Y:S01]  /*13f40*/  @!P0 STG.E.U8 desc[UR52][R26.64+0x8], R221 ;  /* 0x000008dd1a008986 */ /* 0x000fe2000c101134 */
[----:B------:R-:W-:-:S03]  /*13f50*/  ISETP.GE.AND P0, PT, R44, 0x89, PT ;  /* 0x000000892c00780c */ /* 0x000fc60003f06270 */
[----:B------:R-:W-:Y:S01]  /*13f60*/  @!P6 STG.E.U8 desc[UR52][R28.64], R219 ;  /* 0x000000db1c00e986 */ /* 0x000fe2000c101134 */
[----:B------:R-:W-:Y:S02]  /*13f70*/  ISETP.LT.OR P6, PT, R43, 0x1, !P0 ;  /* 0x000000012b00780c */ /* 0x000fe400047c1670 */
[----:B0-----:R-:W-:Y:S01]  /*13f80*/  F2FP.SATFINITE.E4M3.F32.PACK_AB_MERGE_C R35, RZ, R218, RZ ;  /* 0x000000daff23723e */ /* 0x001fe200048070ff */
[----:B------:R-:W-:Y:S01]  /*13f90*/  FMUL R216, R216, UR4 ;  /* 0x00000004d8d87c20 */ /* 0x000fe20008400000 */
[----:B------:R-:W-:Y:S01]  /*13fa0*/  F2FP.SATFINITE.E4M3.F32.PACK_AB_MERGE_C R217, RZ, R217, RZ ;  /* 0x000000d9ffd9723e */ /* 0x000fe200048070ff */
[----:B------:R-:W-:Y:S01]  /*13fb0*/  FMUL R215, R215, UR4 ;  /* 0x00000004d7d77c20 */ /* 0x000fe20008400000 */
[----:B------:R-:W-:Y:S01]  /*13fc0*/  FMUL R214, R214, UR4 ;  /* 0x00000004d6d67c20 */ /* 0x000fe20008400000 */
[----:B------:R0:W-:Y:S01]  /*13fd0*/  @!P5 STG.E.U8 desc[UR52][R28.64+0x1], R35 ;  /* 0x000001231c00d986 */ /* 0x0001e2000c101134 */
[----:B------:R-:W-:Y:S02]  /*13fe0*/  ISETP.LT.OR P5, PT, R43, 0x2, !P0 ;  /* 0x000000022b00780c */ /* 0x000fe400047a1670 */
[----:B--2---:R-:W-:Y:S01]  /*13ff0*/  F2FP.SATFINITE.E4M3.F32.PACK_AB_MERGE_C R33, RZ, R216, RZ ;  /* 0x000000d8ff21723e */ /* 0x004fe200048070ff */
[----:B------:R-:W-:Y:S01]  /*14000*/  FMUL R213, R213, UR4 ;  /* 0x00000004d5d57c20 */ /* 0x000fe20008400000 */
[----:B------:R-:W-:Y:S01]  /*14010*/  FMUL R212, R212, UR4 ;  /* 0x00000004d4d47c20 */ /* 0x000fe20008400000 */
[----:B------:R-:W-:Y:S01]  /*14020*/  @!P6 STG.E.U8 desc[UR52][R30.64], R217 ;  /* 0x000000d91e00e986 */ /* 0x000fe2000c101134 */
[----:B------:R-:W-:-:S02]  /*14030*/  ISETP.LT.OR P6, PT, R43, 0x9, !P1 ;  /* 0x000000092b00780c */ /* 0x000fc40004fc1670 */
[----:B------:R-:W-:Y:S01]  /*14040*/  F2FP.SATFINITE.E4M3.F32.PACK_AB_MERGE_C R215, RZ, R215, RZ ;  /* 0x000000d7ffd7723e */ /* 0x000fe200048070ff */
[----:B------:R-:W-:Y:S01]  /*14050*/  FMUL R211, R211, UR4 ;  /* 0x00000004d3d37c20 */ /* 0x000fe20008400000 */
[----:B------:R-:W-:Y:S01]  /*14060*/  FMUL R210, R210, UR4 ;  /* 0x00000004d2d27c20 */ /* 0x000fe20008400000 */
[----:B------:R-:W-:Y:S01]  /*14070*/  FMUL R209, R209, UR4 ;  /* 0x00000004d1d17c20 */ /* 0x000fe20008400000 */
[----:B------:R-:W-:Y:S01]  /*14080*/  FMUL R208, R208, UR4 ;  /* 0x00000004d0d07c20 */ /* 0x000fe20008400000 */
[----:B------:R2:W-:Y:S01]  /*14090*/  @!P5 STG.E.U8 desc[UR52][R30.64+0x1], R33 ;  /* 0x000001211e00d986 */ /* 0x0005e2000c101134 */
[----:B------:R-:W-:Y:S02]  /*140a0*/  ISETP.LT.OR P5, PT, R43, 0xa, !P1 ;  /* 0x0000000a2b00780c */ /* 0x000fe40004fa1670 */
[----:B0-----:R-:W-:Y:S01]  /*140b0*/  F2FP.SATFINITE.E4M3.F32.PACK_AB_MERGE_C R35, RZ, R214, RZ ;  /* 0x000000d6ff23723e */ /* 0x001fe200048070ff */
        /* <DEDUP_REMOVED lines=49> */
[----:B------:R-:W4:Y:S04]  /*143d0*/  LDL.LU R225, [R1+0x18] ;  /* 0x0000180001e17983 */ /* 0x000f280000300800 */
[----:B------:R-:W-:Y:S01]  /*143e0*/  @!P6 STG.E.U8 desc[UR52][R24.64+0x18], R207 ;  /* 0x000018cf1800e986 */ /* 0x000fe2000c101134 */
[----:B------:R-:W-:-:S02]  /*143f0*/  ISETP.LT.OR P6, PT, R43, 0x19, !P2 ;  /* 0x000000192b00780c */ /* 0x000fc400057c1670 */
[----:B------:R-:W-:Y:S01]  /*14400*/  F2FP.SATFINITE.E4M3.F32.PACK_AB_MERGE_C R205, RZ, R205, RZ ;  /* 0x000000cdffcd723e */ /* 0x000fe200048070ff */
[----:B------:R-:W4:Y:S04]  /*14410*/  LDL.LU R222, [R1+0x14] ;  /* 0x0000140001de7983 */ /* 0x000f280000300800 */
[----:B------:R0:W-:Y:S01]  /*14420*/  @!P5 STG.E.U8 desc[UR52][R24.64+0x19], R35 ;  /* 0x000019231800d986 */ /* 0x0001e2000c101134 */
[C---:B------:R-:W-:Y:S02]  /*14430*/  ISETP.LT.OR P5, PT, R43.reuse, 0x1a, !P2 ;  /* 0x0000001a2b00780c */ /* 0x040fe400057a1670 */
[----:B--2---:R-:W-:Y:S01]  /*14440*/  F2FP.SATFINITE.E4M3.F32.PACK_AB_MERGE_C R33, RZ, R204, RZ ;  /* 0x000000ccff21723e */ /* 0x004fe200048070ff */
[----:B------:R-:W2:Y:S04]  /*14450*/  LDL.LU R223, [R1+0x10] ;  /* 0x0000100001df7983 */ /* 0x000ea80000300800 */
[----:B------:R-:W-:Y:S01]  /*14460*/  @!P6 STG.E.U8 desc[UR52][R26.64+0x18], R205 ;  /* 0x000018cd1a00e986 */ /* 0x000fe2000c101134 */
[----:B------:R-:W-:-:S02]  /*14470*/  ISETP.LT.OR P6, PT, R43, 0x11, !P1 ;  /* 0x000000112b00780c */ /* 0x000fc40004fc1670 */
[----:B------:R-:W-:Y:S01]  /*14480*/  F2FP.SATFINITE.E4M3.F32.PACK_AB_MERGE_C R203, RZ, R203, RZ ;  /* 0x000000cbffcb723e */ /* 0x000fe200048070ff */
[----:B------:R-:W2:Y:S01]  /*14490*/  LDL.LU R220, [R1+0xc] ;  /* 0x00000c0001dc7983 */ /* 0x000ea20000300800 */
[----:B0-----:R-:W-:Y:S01]  /*144a0*/  F2FP.SATFINITE.E4M3.F32.PACK_AB_MERGE_C R35, RZ, R202, RZ ;  /* 0x000000caff23723e */ /* 0x001fe200048070ff */
[----:B------:R-:W-:Y:S01]  /*144b0*/  FMUL R6, R6, UR4 ;  /* 0x0000000406067c20 */ /* 0x000fe20008400000 */
[----:B------:R-:W-:Y:S01]  /*144c0*/  F2FP.SATFINITE.E4M3.F32.PACK_AB_MERGE_C R201, RZ, R201, RZ ;  /* 0x000000c9ffc9723e */ /* 0x000fe200048070ff */
[----:B------:R0:W-:Y:S01]  /*144d0*/  @!P5 STG.E.U8 desc[UR52][R26.64+0x19], R33 ;  /* 0x000019211a00d986 */ /* 0x0001e2000c101134 */
[----:B------:R-:W-:Y:S01]  /*144e0*/  ISETP.LT.OR P5, PT, R43, 0x12, !P1 ;  /* 0x000000122b00780c */ /* 0x000fe20004fa1670 */
[----:B------:R-:W-:Y:S01]  /*144f0*/  FMUL R5, R5, UR4 ;  /* 0x0000000405057c20 */ /* 0x000fe20008400000 */
[----:B------:R-:W-:Y:S01]  /*14500*/  F2FP.SATFINITE.E4M3.F32.PACK_AB_MERGE_C R23, RZ, R23, RZ ;  /* 0x00000017ff17723e */ /* 0x000fe200048070ff */
[----:B------:R-:W-:Y:S01]  /*14510*/  FMUL R4, R4, UR4 ;  /* 0x0000000404047c20 */ /* 0x000fe20008400000 */
[----:B------:R-:W-:Y:S01]  /*14520*/  F2FP.SATFINITE.E4M3.F32.PACK_AB_MERGE_C R21, RZ, R21, RZ ;  /* 0x00000015ff15723e */ /* 0x000fe200048070ff */
[----:B------:R-:W-:Y:S01]  /*14530*/  @!P6 STG.E.U8 desc[UR52][R28.64+0x10], R203 ;  /* 0x000010cb1c00e986 */ /* 0x000fe2000c101134 */
[----:B------:R-:W-:Y:S01]  /*14540*/  ISETP.LT.OR P6, PT, R43, 0x11, !P0 ;  /* 0x000000112b00780c */ /* 0x000fe200047c1670 */
[----:B-----5:R-:W-:Y:S01]  /*14550*/  FMUL R0, R0, UR4 ;  /* 0x0000000400007c20 */ /* 0x020fe20008400000 */
[----:B------:R-:W-:Y:S01]  /*14560*/  F2FP.SATFINITE.E4M3.F32.PACK_AB_MERGE_C R19, RZ, R19, RZ ;  /* 0x00000013ff13723e */ /* 0x000fe200048070ff */
[----:B------:R-:W-:Y:S01]  /*14570*/  FMUL R3, R3, UR4 ;  /* 0x0000000403037c20 */ /* 0x000fe20008400000 */
[----:B------:R-:W-:Y:S01]  /*14580*/  F2FP.SATFINITE.E4M3.F32.PACK_AB_MERGE_C R17, RZ, R17, RZ ;  /* 0x00000011ff11723e */ /* 0x000fe200048070ff */
[----:B------:R-:W-:Y:S01]  /*14590*/  FMUL R2, R2, UR4 ;  /* 0x0000000402027c20 */ /* 0x000fe20008400000 */
[----:B0-----:R-:W-:Y:S01]  /*145a0*/  F2FP.SATFINITE.E4M3.F32.PACK_AB_MERGE_C R33, RZ, R200, RZ ;  /* 0x000000c8ff21723e */ /* 0x001fe200048070ff */
[----:B------:R0:W-:Y:S01]  /*145b0*/  @!P5 STG.E.U8 desc[UR52][R28.64+0x11], R35 ;  /* 0x000011231c00d986 */ /* 0x0001e2000c101134 */
[----:B------:R-:W-:-:S02]  /*145c0*/  ISETP.LT.OR P5, PT, R43, 0x12, !P0 ;  /* 0x000000122b00780c */ /* 0x000fc400047a1670 */
[----:B------:R-:W-:Y:S02]  /*145d0*/  F2FP.SATFINITE.E4M3.F32.PACK_AB_MERGE_C R15, RZ, R15, RZ ;  /* 0x0000000fff0f723e */ /* 0x000fe400048070ff */
[----:B------:R-:W-:Y:S01]  /*145e0*/  F2FP.SATFINITE.E4M3.F32.PACK_AB_MERGE_C R13, RZ, R13, RZ ;  /* 0x0000000dff0d723e */ /* 0x000fe200048070ff */
[----:B------:R-:W-:Y:S01]  /*145f0*/  @!P6 STG.E.U8 desc[UR52][R30.64+0x10], R201 ;  /* 0x000010c91e00e986 */ /* 0x000fe2000c101134 */
[C---:B------:R-:W-:Y:S02]  /*14600*/  ISETP.LT.OR P6, PT, R43.reuse, 0x19, !P1 ;  /* 0x000000192b00780c */ /* 0x040fe40004fc1670 */
[----:B------:R-:W-:Y:S02]  /*14610*/  F2FP.SATFINITE.E4M3.F32.PACK_AB_MERGE_C R11, RZ, R11, RZ ;  /* 0x0000000bff0b723e */ /* 0x000fe400048070ff */
[----:B------:R-:W-:Y:S02]  /*14620*/  F2FP.SATFINITE.E4M3.F32.PACK_AB_MERGE_C R9, RZ, R9, RZ ;  /* 0x00000009ff09723e */ /* 0x000fe400048070ff */
[----:B0-----:R-:W-:Y:S01]  /*14630*/  F2FP.SATFINITE.E4M3.F32.PACK_AB_MERGE_C R35, RZ, R22, RZ ;  /* 0x00000016ff23723e */ /* 0x001fe200048070ff */
[----:B------:R0:W-:Y:S01]  /*14640*/  @!P5 STG.E.U8 desc[UR52][R30.64+0x11], R33 ;  /* 0x000011211e00d986 */ /* 0x0001e2000c101134 */
[----:B------:R-:W-:-:S02]  /*14650*/  ISETP.LT.OR P5, PT, R43, 0x1a, !P1 ;  /* 0x0000001a2b00780c */ /* 0x000fc40004fa1670 */
[----:B------:R-:W-:Y:S02]  /*14660*/  F2FP.SATFINITE.E4M3.F32.PACK_AB_MERGE_C R7, RZ, R7, RZ ;  /* 0x00000007ff07723e */ /* 0x000fe400048070ff */
[----:B------:R-:W-:Y:S01]  /*14670*/  F2FP.SATFINITE.E4M3.F32.PACK_AB_MERGE_C R5, RZ, R5, RZ ;  /* 0x00000005ff05723e */ /* 0x000fe200048070ff */
[----:B------:R1:W-:Y:S01]  /*14680*/  @!P6 STG.E.U8 desc[UR52][R28.64+0x18], R23 ;  /* 0x000018171c00e986 */ /* 0x0003e2000c101134 */
[----:B------:R-:W-:Y:S02]  /*14690*/  ISETP.LT.OR P6, PT, R43, 0x19, !P0 ;  /* 0x000000192b00780c */ /* 0x000fe400047c1670 */
[----:B------:R-:W-:Y:S02]  /*146a0*/  F2FP.SATFINITE.E4M3.F32.PACK_AB_MERGE_C R3, RZ, R3, RZ ;  /* 0x00000003ff03723e */ /* 0x000fe400048070ff */
[----:B0-----:R-:W-:-:S03]  /*146b0*/  F2FP.SATFINITE.E4M3.F32.PACK_AB_MERGE_C R33, RZ, R20, RZ ;  /* 0x00000014ff21723e */ /* 0x001fc600048070ff */
[----:B------:R-:W-:Y:S01]  /*146c0*/  @!P5 STG.E.U8 desc[UR52][R28.64+0x19], R35 ;  /* 0x000019231c00d986 */ /* 0x000fe2000c101134 */
[----:B------:R-:W-:Y:S02]  /*146d0*/  ISETP.LT.OR P5, PT, R43, 0x1a, !P0 ;  /* 0x0000001a2b00780c */ /* 0x000fe400047a1670 */
[----:B-1----:R-:W-:-:S03]  /*146e0*/  F2FP.SATFINITE.E4M3.F32.PACK_AB_MERGE_C R23, RZ, R18, RZ ;  /* 0x00000012ff17723e */ /* 0x002fc600048070ff */
[----:B------:R0:W-:Y:S01]  /*146f0*/  @!P6 STG.E.U8 desc[UR52][R30.64+0x18], R21 ;  /* 0x000018151e00e986 */ /* 0x0001e2000c101134 */
[----:B------:R-:W-:-:S07]  /*14700*/  ISETP.LT.OR P6, PT, R43, 0x21, !P3 ;  /* 0x000000212b00780c */ /* 0x000fce0005fc1670 */
[----:B------:R-:W-:Y:S01]  /*14710*/  @!P5 STG.E.U8 desc[UR52][R30.64+0x19], R33 ;  /* 0x000019211e00d986 */ /* 0x000fe2000c101134 */
[----:B------:R-:W-:Y:S02]  /*14720*/  ISETP.LT.OR P5, PT, R43, 0x22, !P3 ;  /* 0x000000222b00780c */ /* 0x000fe40005fa1670 */
[----:B0-----:R-:W-:-:S03]  /*14730*/  F2FP.SATFINITE.E4M3.F32.PACK_AB_MERGE_C R21, RZ, R16, RZ ;  /* 0x00000010ff15723e */ /* 0x001fc600048070ff */
        /* <DEDUP_REMOVED lines=37> */
[----:B------:R1:W-:Y:S01]  /*14990*/  @!P5 STG.E.U8 desc[UR52][R30.64+0x29], R9 ;  /* 0x000029091e00d986 */ /* 0x0003e2000c101134 */
[C---:B------:R-:W-:Y:S02]  /*149a0*/  ISETP.LT.OR P5, PT, R43.reuse, 0x32, !P3 ;  /* 0x000000322b00780c */ /* 0x040fe40005fa1670 */
[----:B0-----:R-:W-:Y:S01]  /*149b0*/  F2FP.SATFINITE.E4M3.F32.PACK_AB_MERGE_C R5, RZ, R0, RZ ;  /* 0x00000000ff05723e */ /* 0x001fe200048070ff */
[----:B---3--:R-:W-:Y:S02]  /*149c0*/  FMUL R0, R224, UR4 ;  /* 0x00000004e0007c20 */ /* 0x008fe40008400000 */
[----:B------:R0:W-:Y:S01]  /*149d0*/  @!P6 STG.E.U8 desc[UR52][R24.64+0x30], R3 ;  /* 0x000030031800e986 */ /* 0x0001e2000c101134 */
[----:B------:R-:W-:-:S03]  /*149e0*/  ISETP.LT.OR P6, PT, R43, 0x31, !P2 ;  /* 0x000000312b00780c */ /* 0x000fc600057c1670 */
[----:B------:R-:W3:Y:S01]  /*149f0*/  LDL.LU R224, [R1+0x1c] ;  /* 0x00001c0001e07983 */ /* 0x000ee20000300800 */
[----:B-1----:R-:W-:Y:S01]  /*14a00*/  F2FP.SATFINITE.E4M3.F32.PACK_AB_MERGE_C R9, RZ, R0, RZ ;  /* 0x00000000ff09723e */ /* 0x002fe200048070ff */
[----:B----4-:R-:W-:Y:S02]  /*14a10*/  FMUL R0, R226, UR4 ;  /* 0x00000004e2007c20 */ /* 0x010fe40008400000 */
[----:B------:R1:W-:Y:S01]  /*14a20*/  @!P5 STG.E.U8 desc[UR52][R24.64+0x31], R7 ;  /* 0x000031071800d986 */ /* 0x0003e2000c101134 */
[----:B------:R-:W-:-:S03]  /*14a30*/  ISETP.LT.OR P5, PT, R43, 0x32, !P2 ;  /* 0x000000322b00780c */ /* 0x000fc600057a1670 */
[----:B------:R-:W4:Y:S01]  /*14a40*/  LDL.LU R226, [R1+0x20] ;  /* 0x0000200001e27983 */ /* 0x000f220000300800 */
[----:B0-----:R-:W-:Y:S01]  /*14a50*/  F2FP.SATFINITE.E4M3.F32.PACK_AB_MERGE_C R3, RZ, R0, RZ ;  /* 0x00000000ff03723e */ /* 0x001fe200048070ff */
[----:B------:R-:W-:Y:S02]  /*14a60*/  FMUL R0, R227, UR4 ;  /* 0x00000004e3007c20 */ /* 0x000fe40008400000 */
[----:B------:R-:W4:Y:S03]  /*14a70*/  LDL.LU R227, [R1+0x24] ;  /* 0x0000240001e37983 */ /* 0x000f260000300800 */
[----:B-1----:R-:W-:Y:S01]  /*14a80*/  F2FP.SATFINITE.E4M3.F32.PACK_AB_MERGE_C R7, RZ, R0, RZ ;  /* 0x00000000ff07723e */ /* 0x002fe200048070ff */
[----:B------:R0:W-:Y:S01]  /*14a90*/  @!P6 STG.E.U8 desc[UR52][R26.64+0x30], R5 ;  /* 0x000030051a00e986 */ /* 0x0001e2000c101134 */
[----:B------:R-:W-:-:S03]  /*14aa0*/  ISETP.LT.OR P6, PT, R43, 0x39, !P3 ;  /* 0x000000392b00780c */ /* 0x000fc60005fc1670 */
[----:B------:R1:W-:Y:S01]  /*14ab0*/  @!P5 STG.E.U8 desc[UR52][R26.64+0x31], R9 ;  /* 0x000031091a00d986 */ /* 0x0003e2000c101134 */
[----:B------:R-:W-:-:S09]  /*14ac0*/  ISETP.LT.OR P5, PT, R43, 0x3a, !P3 ;  /* 0x0000003a2b00780c */ /* 0x000fd20005fa1670 */
[----:B------:R1:W-:Y:S01]  /*14ad0*/  @!P6 STG.E.U8 desc[UR52][R24.64+0x38], R3 ;  /* 0x000038031800e986 */ /* 0x0003e2000c101134 */
[----:B------:R-:W-:-:S03]  /*14ae0*/  ISETP.LT.OR P6, PT, R43, 0x39, !P2 ;  /* 0x000000392b00780c */ /* 0x000fc600057c1670 */
[----:B------:R1:W-:Y:S01]  /*14af0*/  @!P5 STG.E.U8 desc[UR52][R24.64+0x39], R7 ;  /* 0x000039071800d986 */ /* 0x0003e2000c101134 */
[----:B------:R-:W-:Y:S01]  /*14b00*/  ISETP.LT.OR P5, PT, R43, 0x3a, !P2 ;  /* 0x0000003a2b00780c */ /* 0x000fe200057a1670 */
[----:B--2---:R-:W-:Y:S02]  /*14b10*/  FMUL R0, R220, UR4 ;  /* 0x00000004dc007c20 */ /* 0x004fe40008400000 */
[----:B------:R-:W2:Y:S03]  /*14b20*/  LDL.LU R220, [R1+0x28] ;  /* 0x0000280001dc7983 */ /* 0x000ea60000300800 */
[----:B0-----:R-:W-:Y:S01]  /*14b30*/  F2FP.SATFINITE.E4M3.F32.PACK_AB_MERGE_C R5, RZ, R0, RZ ;  /* 0x00000000ff05723e */ /* 0x001fe200048070ff */
[----:B------:R-:W-:Y:S02]  /*14b40*/  FMUL R0, R223, UR4 ;  /* 0x00000004df007c20 */ /* 0x000fe40008400000 */
[----:B------:R-:W2:Y:S03]  /*14b50*/  LDL.LU R223, [R1+0x2c] ;  /* 0x00002c0001df7983 */ /* 0x000ea60000300800 */
[----:B-1----:R-:W-:Y:S01]  /*14b60*/  F2FP.SATFINITE.E4M3.F32.PACK_AB_MERGE_C R9, RZ, R0, RZ ;  /* 0x00000000ff09723e */ /* 0x002fe200048070ff */
[----:B------:R-:W-:-:S02]  /*14b70*/  FMUL R0, R222, UR4 ;  /* 0x00000004de007c20 */ /* 0x000fc40008400000 */
[----:B------:R-:W2:Y:S03]  /*14b80*/  LDL.LU R222, [R1+0x30] ;  /* 0x0000300001de7983 */ /* 0x000ea60000300800 */
[----:B------:R-:W-:Y:S01]  /*14b90*/  F2FP.SATFINITE.E4M3.F32.PACK_AB_MERGE_C R3, RZ, R0, RZ ;  /* 0x00000000ff03723e */ /* 0x000fe200048070ff */
[----:B------:R-:W-:Y:S02]  /*14ba0*/  FMUL R0, R225, UR4 ;  /* 0x00000004e1007c20 */ /* 0x000fe40008400000 */
[----:B------:R-:W2:Y:S03]  /*14bb0*/  LDL.LU R225, [R1+0x34] ;  /* 0x0000340001e17983 */ /* 0x000ea60000300800 */
[----:B------:R-:W-:Y:S01]  /*14bc0*/  F2FP.SATFINITE.E4M3.F32.PACK_AB_MERGE_C R7, RZ, R0, RZ ;  /* 0x00000000ff07723e */ /* 0x000fe200048070ff */
[----:B------:R0:W-:Y:S04]  /*14bd0*/  @!P6 STG.E.U8 desc[UR52][R26.64+0x38], R5 ;  /* 0x000038051a00e986 */ /* 0x0001e8000c101134 */
[----:B------:R1:W-:Y:S01]  /*14be0*/  @!P5 STG.E.U8 desc[UR52][R26.64+0x39], R9 ;  /* 0x000039091a00d986 */ /* 0x0003e2000c101134 */
[----:B---3--:R-:W-:-:S03]  /*14bf0*/  FMUL R0, R224, UR4 ;  /* 0x00000004e0007c20 */ /* 0x008fc60008400000 */
[----:B------:R-:W3:Y:S02]  /*14c00*/  LDL.LU R224, [R1+0x38] ;  /* 0x0000380001e07983 */ /* 0x000ee40000300800 */
[----:B0-----:R-:W-:Y:S01]  /*14c10*/  F2FP.SATFINITE.E4M3.F32.PACK_AB_MERGE_C R5, RZ, R0, RZ ;  /* 0x00000000ff05723e */ /* 0x001fe200048070ff */
[----:B----4-:R-:W-:Y:S02]  /*14c20*/  FMUL R0, R226, UR4 ;  /* 0x00000004e2007c20 */ /* 0x010fe40008400000 */
[----:B------:R-:W4:Y:S03]  /*14c30*/  LDL.LU R226, [R1+0x3c] ;  /* 0x00003c0001e27983 */ /* 0x000f260000300800 */
[----:B-1----:R-:W-:Y:S01]  /*14c40*/  F2FP.SATFINITE.E4M3.F32.PACK_AB_MERGE_C R9, RZ, R0, RZ ;  /* 0x00000000ff09723e */ /* 0x002fe200048070ff */
[----:B------:R-:W-:Y:S02]  /*14c50*/  FMUL R0, R227, UR4 ;  /* 0x00000004e3007c20 */ /* 0x000fe40008400000 */
[----:B------:R-:W4:Y:S01]  /*14c60*/  LDL.LU R227, [R1+0x40] ;  /* 0x0000400001e37983 */ /* 0x000f220000300800 */
[----:B------:R-:W-:-:S02]  /*14c70*/  ISETP.LT.OR P6, PT, R43, 0x31, !P1 ;  /* 0x000000312b00780c */ /* 0x000fc40004fc1670 */
[----:B------:R-:W-:-:S11]  /*14c80*/  ISETP.LT.OR P5, PT, R43, 0x32, !P1 ;  /* 0x000000322b00780c */ /* 0x000fd60004fa1670 */
[----:B------:R0:W-:Y:S01]  /*14c90*/  @!P6 STG.E.U8 desc[UR52][R28.64+0x30], R3 ;  /* 0x000030031c00e986 */ /* 0x0001e2000c101134 */
[----:B------:R-:W-:-:S03]  /*14ca0*/  ISETP.LT.OR P6, PT, R43, 0x31, !P0 ;  /* 0x000000312b00780c */ /* 0x000fc600047c1670 */
[----:B------:R1:W-:Y:S01]  /*14cb0*/  @!P5 STG.E.U8 desc[UR52][R28.64+0x31], R7 ;  /* 0x000031071c00d986 */ /* 0x0003e2000c101134 */
[----:B------:R-:W-:Y:S02]  /*14cc0*/  ISETP.LT.OR P5, PT, R43, 0x32, !P0 ;  /* 0x000000322b00780c */ /* 0x000fe400047a1670 */
[----:B0-----:R-:W-:-:S07]  /*14cd0*/  F2FP.SATFINITE.E4M3.F32.PACK_AB_MERGE_C R3, RZ, R0, RZ ;  /* 0x00000000ff03723e */ /* 0x001fce00048070ff */
[----:B------:R0:W-:Y:S01]  /*14ce0*/  @!P6 STG.E.U8 desc[UR52][R30.64+0x30], R5 ;  /* 0x000030051e00e986 */ /* 0x0001e2000c101134 */
[----:B------:R-:W-:-:S03]  /*14cf0*/  ISETP.LT.OR P6, PT, R43, 0x39, !P1 ;  /* 0x000000392b00780c */ /* 0x000fc60004fc1670 */
[----:B------:R0:W-:Y:S01]  /*14d00*/  @!P5 STG.E.U8 desc[UR52][R30.64+0x31], R9 ;  /* 0x000031091e00d986 */ /* 0x0001e2000c101134 */
[----:B------:R-:W-:-:S09]  /*14d10*/  ISETP.LT.OR P5, PT, R43, 0x3a, !P1 ;  /* 0x0000003a2b00780c */ /* 0x000fd20004fa1670 */
[----:B------:R0:W-:Y:S01]  /*14d20*/  @!P6 STG.E.U8 desc[UR52][R28.64+0x38], R3 ;  /* 0x000038031c00e986 */ /* 0x0001e2000c101134 */
[----:B------:R-:W-:Y:S01]  /*14d30*/  ISETP.LT.OR P6, PT, R43, 0x39, !P0 ;  /* 0x000000392b00780c */ /* 0x000fe200047c1670 */
[----:B--2---:R-:W-:Y:S02]  /*14d40*/  FMUL R0, R220, UR4 ;  /* 0x00000004dc007c20 */ /* 0x004fe40008400000 */
[----:B------:R-:W2:Y:S03]  /*14d50*/  LDL.LU R220, [R1+0x44] ;  /* 0x0000440001dc7983 */ /* 0x000ea60000300800 */
[----:B-1----:R-:W-:Y:S01]  /*14d60*/  F2FP.SATFINITE.E4M3.F32.PACK_AB_MERGE_C R7, RZ, R0, RZ ;  /* 0x00000000ff07723e */ /* 0x002fe200048070ff */
[----:B------:R-:W-:Y:S02]  /*14d70*/  FMUL R0, R223, UR4 ;  /* 0x00000004df007c20 */ /* 0x000fe40008400000 */
[----:B------:R-:W2:Y:S03]  /*14d80*/  LDL.LU R223, [R1+0x48] ;  /* 0x0000480001df7983 */ /* 0x000ea60000300800 */
[----:B0-----:R-:W-:Y:S01]  /*14d90*/  F2FP.SATFINITE.E4M3.F32.PACK_AB_MERGE_C R5, RZ, R0, RZ ;  /* 0x00000000ff05723e */ /* 0x001fe200048070ff */
        /* <DEDUP_REMOVED lines=472> */
[C---:B------:R-:W-:Y:S01]  /*16b20*/  ISETP.LT.OR P5, PT, R43.reuse, 0x92, !P0 ;  /* 0x000000922b00780c */ /* 0x040fe200047a1670 */
[----:B------:R-:W4:Y:S04]  /*16b30*/  LDL.LU R218, [R1+0x1cc] ;  /* 0x0001cc0001da7983 */ /* 0x000f280000300800 */
[----:B------:R-:W4:Y:S04]  /*16b40*/  LDL.LU R219, [R1+0x1d0] ;  /* 0x0001d00001db7983 */ /* 0x000f280000300800 */
[----:B------:R-:W4:Y:S04]  /*16b50*/  LDL.LU R221, [R1+0x1d4] ;  /* 0x0001d40001dd7983 */ /* 0x000f280000300800 */
        /* <DEDUP_REMOVED lines=17> */
[----:B------:R-:W-:Y:S01]  /*16c70*/  FMUL R0, R222, UR4 ;  /* 0x00000004de007c20 */ /* 0x000fe20008400000 */
[----:B------:R-:W-:Y:S04]  /*16c80*/  @!P5 STG.E.U8 desc[UR52][R30.64+0x99], R9 ;  /* 0x000099091e00d986 */ /* 0x000fe8000c101134 */
[----:B------:R-:W-:Y:S01]  /*16c90*/  F2FP.SATFINITE.E4M3.F32.PACK_AB_MERGE_C R7, RZ, R0, RZ ;  /* 0x00000000ff07723e */ /* 0x000fe200048070ff */
[----:B------:R-:W-:Y:S01]  /*16ca0*/  FMUL R0, R225, UR4 ;  /* 0x00000004e1007c20 */ /* 0x000fe20008400000 */
[----:B------:R-:W2:Y:S04]  /*16cb0*/  LDL.LU R222, [R1+0x1e0] ;  /* 0x0001e00001de7983 */ /* 0x000ea80000300800 */
[----:B------:R-:W-:Y:S01]  /*16cc0*/  F2FP.SATFINITE.E4M3.F32.PACK_AB_MERGE_C R5, RZ, R0, RZ ;  /* 0x00000000ff05723e */ /* 0x000fe200048070ff */
[----:B------:R0:W-:Y:S04]  /*16cd0*/  @!P6 STG.E.U8 desc[UR52][R24.64+0xa0], R3 ;  /* 0x0000a0031800e986 */ /* 0x0001e8000c101134 */
[----:B------:R-:W2:Y:S01]  /*16ce0*/  LDL.LU R225, [R1+0x1e4] ;  /* 0x0001e40001e17983 */ /* 0x000ea20000300800 */
[----:B---3--:R-:W-:-:S03]  /*16cf0*/  FMUL R0, R224, UR4 ;  /* 0x00000004e0007c20 */ /* 0x008fc60008400000 */
[----:B------:R-:W3:Y:S02]  /*16d00*/  LDL.LU R224, [R1+0x1e8] ;  /* 0x0001e80001e07983 */ /* 0x000ee40000300800 */
[----:B0-----:R-:W-:Y:S01]  /*16d10*/  F2FP.SATFINITE.E4M3.F32.PACK_AB_MERGE_C R3, RZ, R0, RZ ;  /* 0x00000000ff03723e */ /* 0x001fe200048070ff */
[----:B----4-:R-:W-:Y:S02]  /*16d20*/  FMUL R0, R226, UR4 ;  /* 0x00000004e2007c20 */ /* 0x010fe40008400000 */
[----:B------:R-:W4:Y:S01]  /*16d30*/  LDL.LU R226, [R1+0x1ec] ;  /* 0x0001ec0001e27983 */ /* 0x000f220000300800 */
[----:B------:R-:W-:-:S03]  /*16d40*/  FMUL R2, R227, UR4 ;  /* 0x00000004e3027c20 */ /* 0x000fc60008400000 */
[----:B------:R-:W4:Y:S01]  /*16d50*/  LDL.LU R227, [R1+0x1f0] ;  /* 0x0001f00001e37983 */ /* 0x000f220000300800 */
[C---:B------:R-:W-:Y:S02]  /*16d60*/  ISETP.LT.OR P5, PT, R43.reuse, 0xa2, !P3 ;  /* 0x000000a22b00780c */ /* 0x040fe40005fa1670 */
[----:B------:R-:W-:-:S11]  /*16d70*/  ISETP.LT.OR P6, PT, R43, 0xa1, !P2 ;  /* 0x000000a12b00780c */ /* 0x000fd600057c1670 */
[----:B------:R0:W-:Y:S01]  /*16d80*/  @!P5 STG.E.U8 desc[UR52][R24.64+0xa1], R7 ;  /* 0x0000a1071800d986 */ /* 0x0001e2000c101134 */
[----:B------:R-:W-:-:S03]  /*16d90*/  ISETP.LT.OR P5, PT, R43, 0xa2, !P2 ;  /* 0x000000a22b00780c */ /* 0x000fc600057a1670 */
[----:B------:R1:W-:Y:S01]  /*16da0*/  @!P6 STG.E.U8 desc[UR52][R26.64+0xa0], R5 ;  /* 0x0000a0051a00e986 */ /* 0x0003e2000c101134 */
[C---:B------:R-:W-:Y:S02]  /*16db0*/  ISETP.LT.OR P6, PT, R43.reuse, 0xa9, !P3 ;  /* 0x000000a92b00780c */ /* 0x040fe40005fc1670 */
[C---:B------:R-:W-:Y:S02]  /*16dc0*/  ISETP.LT.OR P3, PT, R43.reuse, 0xaa, !P3 ;  /* 0x000000aa2b00780c */ /* 0x040fe40005f61670 */
[----:B------:R-:W-:Y:S02]  /*16dd0*/  F2FP.SATFINITE.E4M3.F32.PACK_AB_MERGE_C R9, RZ, R2, RZ ;  /* 0x00000002ff09723e */ /* 0x000fe400048070ff */
[----:B0-----:R-:W-:Y:S01]  /*16de0*/  F2FP.SATFINITE.E4M3.F32.PACK_AB_MERGE_C R7, RZ, R0, RZ ;  /* 0x00000000ff07723e */ /* 0x001fe200048070ff */
[----:B------:R-:W-:Y:S02]  /*16df0*/  FMUL R0, R218, UR4 ;  /* 0x00000004da007c20 */ /* 0x000fe40008400000 */
[----:B------:R-:W-:Y:S01]  /*16e00*/  @!P5 STG.E.U8 desc[UR52][R26.64+0xa1], R3 ;  /* 0x0000a1031a00d986 */ /* 0x000fe2000c101134 */
[----:B------:R-:W-:-:S02]  /*16e10*/  ISETP.LT.OR P5, PT, R43, 0xa9, !P2 ;  /* 0x000000a92b00780c */ /* 0x000fc400057a1670 */
[C---:B------:R-:W-:Y:S01]  /*16e20*/  ISETP.LT.OR P2, PT, R43.reuse, 0xaa, !P2 ;  /* 0x000000aa2b00780c */ /* 0x040fe20005741670 */
[----:B------:R0:W-:Y:S01]  /*16e30*/  @!P6 STG.E.U8 desc[UR52][R24.64+0xa8], R7 ;  /* 0x0000a8071800e986 */ /* 0x0001e2000c101134 */
[----:B------:R-:W-:Y:S01]  /*16e40*/  ISETP.LT.OR P6, PT, R43, 0xa1, !P1 ;  /* 0x000000a12b00780c */ /* 0x000fe20004fc1670 */
[----:B------:R-:W-:Y:S02]  /*16e50*/  FMUL R2, R219, UR4 ;  /* 0x00000004db027c20 */ /* 0x000fe40008400000 */
[----:B------:R2:W-:Y:S01]  /*16e60*/  @!P3 STG.E.U8 desc[UR52][R24.64+0xa9], R9 ;  /* 0x0000a9091800b986 */ /* 0x0005e2000c101134 */
[----:B------:R-:W-:Y:S02]  /*16e70*/  ISETP.LT.OR P3, PT, R43, 0xa2, !P1 ;  /* 0x000000a22b00780c */ /* 0x000fe40004f61670 */
[----:B-1----:R-:W-:Y:S01]  /*16e80*/  F2FP.SATFINITE.E4M3.F32.PACK_AB_MERGE_C R5, RZ, R0, RZ ;  /* 0x00000000ff05723e */ /* 0x002fe200048070ff */
[----:B------:R-:W-:Y:S01]  /*16e90*/  FMUL R0, R221, UR4 ;  /* 0x00000004dd007c20 */ /* 0x000fe20008400000 */
[----:B------:R-:W-:-:S04]  /*16ea0*/  F2FP.SATFINITE.E4M3.F32.PACK_AB_MERGE_C R11, RZ, R2, RZ ;  /* 0x00000002ff0b723e */ /* 0x000fc800048070ff */
[----:B0-----:R-:W-:Y:S01]  /*16eb0*/  F2FP.SATFINITE.E4M3.F32.PACK_AB_MERGE_C R7, RZ, R0, RZ ;  /* 0x00000000ff07723e */ /* 0x001fe200048070ff */
[----:B------:R-:W-:Y:S01]  /*16ec0*/  @!P5 STG.E.U8 desc[UR52][R26.64+0xa8], R5 ;  /* 0x0000a8051a00d986 */ /* 0x000fe2000c101134 */
[----:B------:R-:W-:-:S03]  /*16ed0*/  ISETP.LT.OR P5, PT, R43, 0xa1, !P0 ;  /* 0x000000a12b00780c */ /* 0x000fc600047a1670 */
[----:B------:R-:W-:Y:S01]  /*16ee0*/  @!P2 STG.E.U8 desc[UR52][R26.64+0xa9], R11 ;  /* 0x0000a90b1a00a986 */ /* 0x000fe2000c101134 */
[----:B------:R-:W-:-:S03]  /*16ef0*/  ISETP.LT.OR P2, PT, R43, 0xa9, !P1 ;  /* 0x000000a92b00780c */ /* 0x000fc60004f41670 */
[----:B------:R0:W-:Y:S01]  /*16f00*/  @!P6 STG.E.U8 desc[UR52][R28.64+0xa0], R7 ;  /* 0x0000a0071c00e986 */ /* 0x0001e2000c101134 */
[C---:B------:R-:W-:Y:S02]  /*16f10*/  ISETP.LT.OR P6, PT, R43.reuse, 0xa2, !P0 ;  /* 0x000000a22b00780c */ /* 0x040fe400047c1670 */
[----:B------:R-:W-:Y:S01]  /*16f20*/  ISETP.LT.OR P1, PT, R43, 0xaa, !P1 ;  /* 0x000000aa2b00780c */ /* 0x000fe20004f21670 */
[----:B--2---:R-:W-:-:S05]  /*16f30*/  FMUL R3, R220, UR4 ;  /* 0x00000004dc037c20 */ /* 0x004fca0008400000 */
[----:B------:R-:W-:Y:S01]  /*16f40*/  F2FP.SATFINITE.E4M3.F32.PACK_AB_MERGE_C R9, RZ, R3, RZ ;  /* 0x00000003ff09723e */ /* 0x000fe200048070ff */
[----:B------:R-:W-:-:S04]  /*16f50*/  FMUL R0, R223, UR4 ;  /* 0x00000004df007c20 */ /* 0x000fc80008400000 */
[----:B------:R1:W-:Y:S01]  /*16f60*/  @!P3 STG.E.U8 desc[UR52][R28.64+0xa1], R9 ;  /* 0x0000a1091c00b986 */ /* 0x0003e2000c101134 */
[C---:B------:R-:W-:Y:S02]  /*16f70*/  ISETP.LT.OR P3, PT, R43.reuse, 0xa9, !P0 ;  /* 0x000000a92b00780c */ /* 0x040fe40004761670 */
[----:B------:R-:W-:Y:S02]  /*16f80*/  F2FP.SATFINITE.E4M3.F32.PACK_AB_MERGE_C R13, RZ, R0, RZ ;  /* 0x00000000ff0d723e */ /* 0x000fe400048070ff */
[----:B------:R-:W-:Y:S01]  /*16f90*/  ISETP.LT.OR P0, PT, R43, 0xaa, !P0 ;  /* 0x000000aa2b00780c */ /* 0x000fe20004701670 */
[----:B------:R-:W-:-:S05]  /*16fa0*/  FMUL R0, R222, UR4 ;  /* 0x00000004de007c20 */ /* 0x000fca0008400000 */
[----:B0-----:R-:W-:Y:S01]  /*16fb0*/  F2FP.SATFINITE.E4M3.F32.PACK_AB_MERGE_C R7, RZ, R0, RZ ;  /* 0x00000000ff07723e */ /* 0x001fe200048070ff */
[----:B------:R-:W-:Y:S01]  /*16fc0*/  FMUL R2, R225, UR4 ;  /* 0x00000004e1027c20 */ /* 0x000fe20008400000 */
[----:B------:R0:W-:Y:S04]  /*16fd0*/  @!P5 STG.E.U8 desc[UR52][R30.64+0xa0], R13 ;  /* 0x0000a00d1e00d986 */ /* 0x0001e8000c101134 */
[----:B-1----:R-:W-:Y:S01]  /*16fe0*/  F2FP.SATFINITE.E4M3.F32.PACK_AB_MERGE_C R9, RZ, R2, RZ ;  /* 0x00000002ff09723e */ /* 0x002fe200048070ff */
[----:B------:R0:W-:Y:S04]  /*16ff0*/  @!P6 STG.E.U8 desc[UR52][R30.64+0xa1], R7 ;  /* 0x0000a1071e00e986 */ /* 0x0001e8000c101134 */
[----:B------:R0:W-:Y:S01]  /*17000*/  @!P2 STG.E.U8 desc[UR52][R28.64+0xa8], R9 ;  /* 0x0000a8091c00a986 */ /* 0x0001e2000c101134 */
[----:B---3--:R-:W-:Y:S01]  /*17010*/  FMUL R3, R224, UR4 ;  /* 0x00000004e0037c20 */ /* 0x008fe20008400000 */
[----:B----4-:R-:W-:-:S04]  /*17020*/  FMUL R4, R226, UR4 ;  /* 0x00000004e2047c20 */ /* 0x010fc80008400000 */
[----:B------:R-:W-:Y:S01]  /*17030*/  F2FP.SATFINITE.E4M3.F32.PACK_AB_MERGE_C R3, RZ, R3, RZ ;  /* 0x00000003ff03723e */ /* 0x000fe200048070ff */
[----:B------:R-:W-:Y:S01]  /*17040*/  FMUL R5, R227, UR4 ;  /* 0x00000004e3057c20 */ /* 0x000fe20008400000 */
[----:B------:R-:W-:-:S04]  /*17050*/  F2FP.SATFINITE.E4M3.F32.PACK_AB_MERGE_C R11, RZ, R4, RZ ;  /* 0x00000004ff0b723e */ /* 0x000fc800048070ff */
[----:B------:R-:W-:Y:S01]  /*17060*/  F2FP.SATFINITE.E4M3.F32.PACK_AB_MERGE_C R5, RZ, R5, RZ ;  /* 0x00000005ff05723e */ /* 0x000fe200048070ff */
[----:B------:R0:W-:Y:S04]  /*17070*/  @!P1 STG.E.U8 desc[UR52][R28.64+0xa9], R3 ;  /* 0x0000a9031c009986 */ /* 0x0001e8000c101134 */
[----:B------:R0:W-:Y:S04]  /*17080*/  @!P3 STG.E.U8 desc[UR52][R30.64+0xa8], R11 ;  /* 0x0000a80b1e00b986 */ /* 0x0001e8000c101134 */
[----:B------:R0:W-:Y:S02]  /*17090*/  @!P0 STG.E.U8 desc[UR52][R30.64+0xa9], R5 ;  /* 0x0000a9051e008986 */ /* 0x0001e4000c101134 */
.L_x_390:
[----:B------:R-:W-:Y:S05]  /*170a0*/  BSYNC B0 ;  /* 0x0000000000007941 */ /* 0x000fea0003800000 */
.L_x_36:
[----:B0----5:R-:W2:Y:S04]  /*170b0*/  LDL.LU R3, [R1+0x200] ;  /* 0x0002000001037983 */ /* 0x021ea80000300800 */
[----:B------:R-:W2:Y:S01]  /*170c0*/  LDL.LU R2, [R1+0x208] ;  /* 0x0002080001027983 */ /* 0x000ea20000300800 */
[----:B------:R-:W-:Y:S01]  /*170d0*/  ULDC UR6, c[0x0][0xc] ;  /* 0x0000030000067ab9 */ /* 0x000fe20000000800 */
[----:B------:R-:W-:Y:S01]  /*170e0*/  ULDC UR7, c[0x0][0x10] ;  /* 0x0000040000077ab9 */ /* 0x000fe20000000800 */
[----:B------:R-:W2:Y:S01]  /*170f0*/  LDC R5, c[0x0][0x14] ;  /* 0x00000500ff057b82 */ /* 0x000ea20000000800 */
[----:B------:R-:W-:Y:S01]  /*17100*/  UIMAD.WIDE.U32 UR6, UR6, UR7, URZ ;  /* 0x00000007060672a5 */ /* 0x000fe2000f8e003f */
[----:B------:R-:W-:-:S05]  /*17110*/  PRMT R0, RZ, 0x7610, R0 ;  /* 0x00007610ff007816 */ /* 0x000fca0000000000 */
[----:B--2---:R-:W-:-:S04]  /*17120*/  IMAD.WIDE.U32 R2, R5, UR6, R2 ;  /* 0x0000000605027c25 */ /* 0x004fc8000f8e0002 */
[----:B------:R-:W-:Y:S01]  /*17130*/  IMAD R5, R5, UR7, RZ ;  /* 0x0000000705057c24 */ /* 0x000fe2000f8e02ff */
[----:B------:R-:W-:Y:S01]  /*17140*/  ULDC.64 UR6, c[0x0][0x650] ;  /* 0x0001940000067ab9 */ /* 0x000fe20000000a00 */
[----:B------:R-:W-:Y:S01]  /*17150*/  IMAD.MOV.U32 R11, RZ, RZ, R2 ;  /* 0x000000ffff0b7224 */ /* 0x000fe200078e0002 */
[----:B------:R-:W-:Y:S01]  /*17160*/  ISETP.GE.U32.AND P0, PT, R2, UR6, PT ;  /* 0x0000000602007c0c */ /* 0x000fe2000bf06070 */
[----:B------:R-:W-:Y:S01]  /*17170*/  IMAD.IADD R13, R3, 0x1, R5 ;  /* 0x00000001030d7824 */ /* 0x000fe200078e0205 */
[----:B------:R-:W-:Y:S01]  /*17180*/  UMOV UR6, 0xffffffff ;  /* 0xffffffff00067882 */ /* 0x000fe20000000000 */
[----:B------:R-:W-:Y:S02]  /*17190*/  IMAD.MOV.U32 R3, RZ, RZ, -0x1 ;  /* 0xffffffffff037424 */ /* 0x000fe400078e00ff */
[----:B------:R-:W-:Y:S01]  /*171a0*/  IMAD.U32 R2, RZ, RZ, UR6 ;  /* 0x00000006ff027e24 */ /* 0x000fe2000f8e00ff */
[----:B------:R0:W-:Y:S01]  /*171b0*/  STL [R1+0x200], R13 ;  /* 0x0002000d01007387 */ /* 0x0001e20000100800 */
[----:B------:R-:W-:-:S03]  /*171c0*/  ISETP.GE.U32.AND.EX P0, PT, R13, UR7, PT, P0 ;  /* 0x000000070d007c0c */ /* 0x000fc6000bf06100 */
[----:B------:R0:W-:Y:S04]  /*171d0*/  STL [R1+0x218], R3 ;  /* 0x0002180301007387 */ /* 0x0001e80000100800 */
[----:B------:R0:W-:Y:S04]  /*171e0*/  STL [R1+0x208], R11 ;  /* 0x0002080b01007387 */ /* 0x0001e80000100800 */
[----:B------:R0:W-:Y:S02]  /*171f0*/  STL [R1+0x210], R2 ;  /* 0x0002100201007387 */ /* 0x0001e40000100800 */
[----:B------:R-:W-:Y:S05]  /*17200*/  @P0 BRA `(.L_x_391) ;  /* 0x00000004007c0947 */ /* 0x000fea0003800000 */
[----:B------:R-:W2:Y:S01]  /*17210*/  S2R R8, SR_CTAID.X ;  /* 0x0000000000087919 */ /* 0x000ea20000002500 */
[----:B------:R-:W-:Y:S01]  /*17220*/  ULDC.64 UR12, c[0x0][0x628] ;  /* 0x00018a00000c7ab9 */ /* 0x000fe20000000a00 */
[----:B------:R-:W0:Y:S01]  /*17230*/  LDC R9, c[0x0][0x144] ;  /* 0x00005100ff097b82 */ /* 0x000e220000000800 */
[----:B------:R-:W-:Y:S01]  /*17240*/  ULDC UR6, c[0x0][0x150] ;  /* 0x0000540000067ab9 */ /* 0x000fe20000000800 */
[----:B------:R-:W0:Y:S01]  /*17250*/  S2R R12, SR_CTAID.Y ;  /* 0x00000000000c7919 */ /* 0x000e220000002600 */
[----:B------:R-:W-:Y:S01]  /*17260*/  ISETP.NE.U32.AND P0, PT, RZ, UR12, PT ;  /* 0x0000000cff007c0c */ /* 0x000fe2000bf05070 */
[----:B------:R-:W-:Y:S01]  /*17270*/  ULDC UR15, c[0x0][0x630] ;  /* 0x00018c00000f7ab9 */ /* 0x000fe20000000800 */
[----:B------:R-:W-:Y:S02]  /*17280*/  R2UR UR10, R11 ;  /* 0x000000000b0a72ca */ /* 0x000fe400000e0000 */
[----:B------:R-:W-:Y:S01]  /*17290*/  ISETP.NE.AND.EX P0, PT, RZ, UR13, PT, P0 ;  /* 0x0000000dff007c0c */ /* 0x000fe2000bf05300 */
[----:B------:R-:W0:Y:S01]  /*172a0*/  LDC.64 R6, c[0x0][0x620] ;  /* 0x00018800ff067b82 */ /* 0x000e220000000a00 */
[----:B------:R-:W-:-:S02]  /*172b0*/  R2UR UR11, R13 ;  /* 0x000000000d0b72ca */ /* 0x000fc400000e0000 */
[----:B--2---:R-:W-:-:S05]  /*172c0*/  I2FP.F32.U32 R0, R8 ;  /* 0x0000000800007245 */ /* 0x004fca0000201000 */
[----:B------:R-:W-:-:S06]  /*172d0*/  FMUL R0, R0, UR6 ;  /* 0x0000000600007c20 */ /* 0x000fcc0008400000 */
[----:B------:R-:W2:Y:S01]  /*172e0*/  F2I.U32.TRUNC.NTZ R0, R0 ;  /* 0x0000000000007305 */ /* 0x000ea2000020f000 */
        /* <DEDUP_REMOVED lines=13> */
.L_x_392:
[----:B------:R-:W-:Y:S01]  /*173c0*/  USHF.R.U64 UR10, UR10, UR15, UR11 ;  /* 0x0000000f0a0a7299 */ /* 0x000fe2000800120b */
[----:B------:R-:W5:Y:S01]  /*173d0*/  LDC.64 R20, c[0x0][0x640] ;  /* 0x00019000ff147b82 */ /* 0x000f620000000a00 */
[----:B------:R-:W-:Y:S01]  /*173e0*/  USHF.R.U32.HI UR6, URZ, UR15, UR11 ;  /* 0x0000000f3f067299 */ /* 0x000fe2000801160b */
[----:B--2---:R-:W-:Y:S02]  /*173f0*/  IMAD.MOV R10, RZ, RZ, -R0 ;  /* 0x000000ffff0a7224 */ /* 0x004fe400078e0a00 */
[----:B0-----:R-:W-:Y:S01]  /*17400*/  IMAD.MOV.U32 R2, RZ, RZ, R11 ;  /* 0x000000ffff027224 */ /* 0x001fe200078e000b */
[----:B------:R-:W-:Y:S01]  /*17410*/  IADD3 R5, P0, RZ, -UR10, RZ ;  /* 0x8000000aff057c10 */ /* 0x000fe2000ff1e0ff */
[----:B------:R-:W-:Y:S02]  /*17420*/  IMAD R17, R9, R10, R8 ;  /* 0x0000000a09117224 */ /* 0x000fe400078e0208 */
[----:B------:R-:W0:Y:S02]  /*17430*/  LDC R4, c[0x0][0x618] ;  /* 0x00018600ff047b82 */ /* 0x000e240000000800 */
[----:B------:R-:W-:Y:S01]  /*17440*/  IMAD.X R3, RZ, RZ, ~UR6, P0 ;  /* 0x80000006ff037e24 */ /* 0x000fe200080e06ff */
[----:B------:R-:W-:-:S03]  /*17450*/  ULDC UR6, c[0x0][0x154] ;  /* 0x0000550000067ab9 */ /* 0x000fc60000000800 */
[-C--:B------:R-:W-:Y:S02]  /*17460*/  IMAD R0, R3, R6.reuse, RZ ;  /* 0x0000000603007224 */ /* 0x080fe400078e02ff */
[----:B------:R-:W2:Y:S01]  /*17470*/  LDC R14, c[0x0][0x608] ;  /* 0x00018200ff0e7b82 */ /* 0x000ea20000000800 */
[----:B------:R-:W-:Y:S02]  /*17480*/  IMAD.MOV.U32 R3, RZ, RZ, R13 ;  /* 0x000000ffff037224 */ /* 0x000fe400078e000d */
[----:B------:R-:W-:-:S05]  /*17490*/  IMAD.WIDE.U32 R2, R5, R6, R2 ;  /* 0x0000000605027225 */ /* 0x000fca00078e0002 */
[----:B------:R-:W1:Y:S01]  /*174a0*/  LDC R18, c[0x0][0x658] ;  /* 0x00019600ff127b82 */ /* 0x000e620000000800 */
[----:B------:R-:W-:Y:S01]  /*174b0*/  IMAD R5, R5, R7, R0 ;  /* 0x0000000705057224 */ /* 0x000fe200078e0200 */
[----:B------:R-:W-:Y:S01]  /*174c0*/  I2FP.F32.U32 R0, R12 ;  /* 0x0000000c00007245 */ /* 0x000fe20000201000 */
[----:B------:R-:W-:Y:S01]  /*174d0*/  IMAD.MOV.U32 R7, RZ, RZ, 0x1 ;  /* 0x00000001ff077424 */ /* 0x000fe200078e00ff */
[----:B-----5:R-:W-:Y:S01]  /*174e0*/  ISETP.NE.U32.AND P0, PT, R20, RZ, PT ;  /* 0x000000ff1400720c */ /* 0x020fe20003f05070 */
[----:B------:R-:W-:Y:S02]  /*174f0*/  IMAD.IADD R3, R3, 0x1, R5 ;  /* 0x0000000103037824 */ /* 0x000fe400078e0205 */
[----:B------:R-:W-:Y:S01]  /*17500*/  FMUL R0, R0, UR6 ;  /* 0x0000000600007c20 */ /* 0x000fe20008400000 */
[----:B------:R-:W3:Y:S01]  /*17510*/  LDC R15, c[0x0][0x148] ;  /* 0x00005200ff0f7b82 */ /* 0x000ee20000000800 */
[----:B------:R-:W-:Y:S01]  /*17520*/  ISETP.NE.AND.EX P0, PT, R21, RZ, PT, P0 ;  /* 0x000000ff1500720c */ /* 0x000fe20003f05300 */
[----:B------:R-:W-:Y:S01]  /*17530*/  IMAD.MOV.U32 R5, RZ, RZ, -0x1 ;  /* 0xffffffffff057424 */ /* 0x000fe200078e00ff */
[-CC-:B0-----:R-:W-:Y:S01]  /*17540*/  SHF.R.U64 R10, R2, R4.reuse, R3.reuse ;  /* 0x00000004020a7219 */ /* 0x181fe20000001203 */
[----:B------:R0:W0:Y:S01]  /*17550*/  F2I.U32.TRUNC.NTZ R13, R0 ;  /* 0x00000000000d7305 */ /* 0x000022000020f000 */
[----:B------:R-:W-:-:S03]  /*17560*/  SHF.R.U32.HI R3, RZ, R4, R3 ;  /* 0x00000004ff037219 */ /* 0x000fc60000011603 */
[----:B------:R-:W0:Y:S01]  /*17570*/  LDC R16, c[0x0][0x600] ;  /* 0x00018000ff107b82 */ /* 0x000e220000000800 */
[-CC-:B--2---:R-:W-:Y:S02]  /*17580*/  SHF.R.U64 R8, R10, R14.reuse, R3.reuse ;  /* 0x0000000e0a087219 */ /* 0x184fe40000001203 */
[----:B------:R-:W-:-:S05]  /*17590*/  SHF.R.U32.HI R3, RZ, R14, R3 ;  /* 0x0000000eff037219 */ /* 0x000fca0000011603 */
[----:B------:R-:W2:Y:S01]  /*175a0*/  LDC R22, c[0x0][0x648] ;  /* 0x00019200ff167b82 */ /* 0x000ea20000000800 */
[-CC-:B-1----:R-:W-:Y:S02]  /*175b0*/  SHF.R.U64 R11, R8, R18.reuse, R3.reuse ;  /* 0x00000012080b7219 */ /* 0x182fe40000001203 */
[-C--:B------:R-:W-:Y:S02]  /*175c0*/  SHF.L.U32 R5, R5, R18.reuse, RZ ;  /* 0x0000001205057219 */ /* 0x080fe400000006ff */
[-C--:B------:R-:W-:Y:S01]  /*175d0*/  SHF.R.U32.HI R3, RZ, R18.reuse, R3 ;  /* 0x00000012ff037219 */ /* 0x080fe20000011603 */
[----:B------:R-:W-:Y:S01]  /*175e0*/  IMAD.MOV.U32 R2, RZ, RZ, R11 ;  /* 0x000000ffff027224 */ /* 0x000fe200078e000b */
[----:B------:R-:W-:Y:S01]  /*175f0*/  SHF.L.U32 R42, R7, R18, RZ ;  /* 0x00000012072a7219 */ /* 0x000fe200000006ff */
[----:B------:R-:W1:Y:S01]  /*17600*/  LDC R23, c[0x0][0x638] ;  /* 0x00018e00ff177b82 */ /* 0x000e620000000800 */
[----:B------:R-:W-:-:S07]  /*17610*/  LOP3.LUT R19, RZ, R5, RZ, 0x33, !PT ;  /* 0x00000005ff137212 */ /* 0x000fce00078e33ff */
[----:B------:R-:W0:Y:S01]  /*17620*/  LDC R24, c[0x0][0x610] ;  /* 0x00018400ff187b82 */ /* 0x000e220000000800 */
[----:B------:R-:W-:Y:S05]  /*17630*/  @!P0 BRA `(.L_x_393) ;  /* 0x0000000000288947 */ /* 0x000fea0003800000 */
[----:B0-----:R-:W0:Y:S02]  /*17640*/  LDC R0, c[0x0][0x64c] ;  /* 0x00019300ff007b82 */ /* 0x001e240000000800 */
[----:B0-----:R-:W-:-:S05]  /*17650*/  IADD3 R7, P0, R11, R0, RZ ;  /* 0x000000000b077210 */ /* 0x001fca0007f1e0ff */
        /* <DEDUP_REMOVED lines=8> */
.L_x_393:
[----:B0-2---:R-:W-:Y:S01]  /*176e0*/  SHF.R.U64 R0, R2, R22, R3 ;  /* 0x0000001602007219 */ /* 0x005fe20000001203 */
[----:B------:R-:W-:Y:S01]  /*176f0*/  VIADD R5, R16, 0xffffffff ;  /* 0xffffffff10057836 */ /* 0x000fe20000000000 */
[----:B------:R-:W-:Y:S01]  /*17700*/  LOP3.LUT R3, R8, R19, RZ, 0xc0, !PT ;  /* 0x0000001308037212 */ /* 0x000fe200078ec0ff */
[----:B------:R-:W-:Y:S02]  /*17710*/  IMAD.MOV R13, RZ, RZ, -R13 ;  /* 0x000000ffff0d7224 */ /* 0x000fe400078e0a0d */
[----:B------:R-:W-:Y:S02]  /*17720*/  IMAD.MOV R2, RZ, RZ, -R0 ;  /* 0x000000ffff027224 */ /* 0x000fe400078e0a00 */
[----:B------:R-:W-:Y:S01]  /*17730*/  IMAD R42, R42, R0, R3 ;  /* 0x000000002a2a7224 */ /* 0x000fe200078e0203 */
[----:B------:R-:W-:Y:S01]  /*17740*/  LOP3.LUT R3, R10, R5, RZ, 0xc0, !PT ;  /* 0x000000050a037212 */ /* 0x000fe200078ec0ff */
[----:B---3--:R-:W-:Y:S02]  /*17750*/  @P4 IMAD R17, R15, R13, R12 ;  /* 0x0000000d0f114224 */ /* 0x008fe400078e020c */
[----:B-1----:R-:W-:-:S02]  /*17760*/  IMAD R0, R2, R23, R11 ;  /* 0x0000001702007224 */ /* 0x002fc400078e020b */
[----:B------:R-:W-:Y:S02]  /*17770*/  IMAD.MOV.U32 R2, RZ, RZ, 0x1 ;  /* 0x00000001ff027424 */ /* 0x000fe400078e00ff */
[----:B------:R-:W-:Y:S02]  /*17780*/  IMAD R42, R42, R24, R17 ;  /* 0x000000182a2a7224 */ /* 0x000fe400078e0211 */
[----:B------:R-:W-:Y:S01]  /*17790*/  IMAD R3, R0, R16, R3 ;  /* 0x0000001000037224 */ /* 0x000fe200078e0203 */
[----:B------:R-:W-:-:S04]  /*177a0*/  PRMT R0, R2, 0x7610, R0 ;  /* 0x0000761002007816 */ /* 0x000fc80000000000 */
[----:B------:R-:W-:Y:S02]  /*177b0*/  SEL R2, R3, R42, !P4 ;  /* 0x0000002a03027207 */ /* 0x000fe40006000000 */
[----:B------:R-:W-:-:S03]  /*177c0*/  SEL R42, R42, R3, !P4 ;  /* 0x000000032a2a7207 */ /* 0x000fc60006000000 */
[----:B------:R0:W-:Y:S02]  /*177d0*/  STL [R1+0x218], R2 ;  /* 0x0002180201007387 */ /* 0x0001e40000100800 */
[----:B0-----:R-:W-:-:S05]  /*177e0*/  IMAD.U32 R2, RZ, RZ, UR10 ;  /* 0x0000000aff027e24 */ /* 0x001fca000f8e00ff */
[----:B------:R2:W-:Y:S02]  /*177f0*/  STL [R1+0x210], R2 ;  /* 0x0002100201007387 */ /* 0x0005e40000100800 */
.L_x_391:
[----:B------:R-:W5:Y:S04]  /*17800*/  LDL.LU R4, [R1+0x204] ;  /* 0x0002040001047983 */ /* 0x000f680000300800 */
[----:B0-----:R-:W3:Y:S04]  /*17810*/  LDL R3, [R1+0x214] ;  /* 0x0002140001037983 */ /* 0x001ee80000100800 */
[----:B--2---:R-:W2:Y:S01]  /*17820*/  LDL.LU R2, [R1+0x20c] ;  /* 0x00020c0001027983 */ /* 0x004ea20000300800 */
[----:B------:R-:W-:-:S03]  /*17830*/  LOP3.LUT P0, RZ, R0, 0xff, RZ, 0xc0, !PT ;  /* 0x000000ff00ff7812 */ /* 0x000fc6000780c0ff */
[----:B------:R-:W-:Y:S01]  /*17840*/  STL [R1+0x21c], R42 ;  /* 0x00021c2a01007387 */ /* 0x000fe20000100800 */
[----:B-----5:R-:W-:Y:S02]  /*17850*/  R2UR UR6, R4 ;  /* 0x00000000040672ca */ /* 0x020fe400000e0000 */
[----:B---3--:R-:W-:Y:S02]  /*17860*/  R2UR UR8, R3 ;  /* 0x00000000030872ca */ /* 0x008fe400000e0000 */
[----:B--2---:R-:W-:-:S11]  /*17870*/  R2UR UR9, R2 ;  /* 0x00000000020972ca */ /* 0x004fd600000e0000 */
[----:B------:R-:W-:-:S04]  /*17880*/  UIADD3 UR6, UR8, UR6, URZ ;  /* 0x0000000608067290 */ /* 0x000fc8000fffe03f */
[----:B------:R-:W-:Y:S02]  /*17890*/  USHF.R.U32.HI UR7, URZ, 0x3, UR6 ;  /* 0x000000033f077899 */ /* 0x000fe40008011606 */
[----:B------:R-:W-:Y:S02]  /*178a0*/  UISETP.GT.U32.AND UP0, UPT, UR6, 0x7, UPT ;  /* 0x000000070600788c */ /* 0x000fe4000bf04070 */
[----:B------:R-:W-:Y:S02]  /*178b0*/  ULOP3.LUT UR7, UR7, 0x1, URZ, 0xc0, !UPT ;  /* 0x0000000107077892 */ /* 0x000fe4000f8ec03f */
[----:B------:R-:W-:Y:S02]  /*178c0*/  UISETP.LT.U32.AND UP0, UPT, UR8, 0x8, UP0 ;  /* 0x000000080800788c */ /* 0x000fe40008701070 */
[----:B------:R-:W-:Y:S02]  /*178d0*/  UISETP.NE.U32.AND UP1, UPT, UR7, 0x1, UPT ;  /* 0x000000010700788c */ /* 0x000fe4000bf25070 */
[----:B------:R-:W-:-:S02]  /*178e0*/  ULOP3.LUT UR6, UR6, 0x7, URZ, 0xc0, !UPT ;  /* 0x0000000706067892 */ /* 0x000fc4000f8ec03f */
[----:B------:R-:W-:Y:S02]  /*178f0*/  UISETP.GT.U32.AND UP1, UPT, UR8, 0x7, !UP1 ;  /* 0x000000070800788c */ /* 0x000fe4000cf24070 */
[----:B------:R-:W-:Y:S02]  /*17900*/  USEL UR8, URZ, 0x1, !UP0 ;  /* 0x000000013f087887 */ /* 0x000fe4000c000000 */
[----:B------:R-:W-:Y:S01]  /*17910*/  USEL UR7, URZ, 0x1, !UP1 ;  /* 0x000000013f077887 */ /* 0x000fe2000c800000 */
[----:B------:R-:W-:-:S03]  /*17920*/  IMAD.U32 R0, RZ, RZ, UR6 ;  /* 0x00000006ff007e24 */ /* 0x000fc6000f8e00ff */
[----:B------:R-:W-:Y:S02]  /*17930*/  ULOP3.LUT UR9, UR7, UR9, UR8, 0x96, !UPT ;  /* 0x0000000907097292 */ /* 0x000fe4000f8e9608 */
[----:B------:R0:W-:Y:S04]  /*17940*/  STL [R1+0x204], R0 ;  /* 0x0002040001007387 */ /* 0x0001e80000100800 */
[----:B0-----:R-:W-:-:S05]  /*17950*/  IMAD.U32 R0, RZ, RZ, UR9 ;  /* 0x00000009ff007e24 */ /* 0x001fca000f8e00ff */
[----:B------:R3:W-:Y:S01]  /*17960*/  STL [R1+0x20c], R0 ;  /* 0x00020c0001007387 */ /* 0x0007e20000100800 */
[----:B------:R-:W-:Y:S05]  /*17970*/  @P0 BRA `(.L_x_394) ;  /* 0xfffffe9800c40947 */ /* 0x000fea000383ffff */
[----:B------:R-:W-:Y:S05]  /*17980*/  EXIT ;  /* 0x000000000000794d */ /* 0x000fea0003800000 */
.L_x_8:
[----:B------:R-:W2:Y:S01]  /*17990*/  LDL R22, [R1+0x208] ;  /* 0x0002080001167983 */ /* 0x000ea20000100800 */
[----:B------:R-:W-:-:S03]  /*179a0*/  ULDC.64 UR4, c[0x0][0x650] ;  /* 0x0001940000047ab9 */ /* 0x000fc60000000a00 */
[----:B------:R-:W3:Y:S01]  /*179b0*/  LDL R23, [R1+0x200] ;  /* 0x0002000001177983 */ /* 0x000ee20000100800 */
[----:B------:R-:W-:Y:S01]  /*179c0*/  PRMT R4, RZ, 0x7610, R4 ;  /* 0x00007610ff047816 */ /* 0x000fe20000000004 */
[----:B------:R-:W-:Y:S02]  /*179d0*/  IMAD.MOV.U32 R5, RZ, RZ, -0x1 ;  /* 0xffffffffff057424 */ /* 0x000fe400078e00ff */
[----:B------:R-:W-:Y:S02]  /*179e0*/  IMAD.MOV.U32 R7, RZ, RZ, -0x1 ;  /* 0xffffffffff077424 */ /* 0x000fe400078e00ff */
[----:B------:R-:W-:Y:S01]  /*179f0*/  IMAD.MOV.U32 R6, RZ, RZ, -0x1 ;  /* 0xffffffffff067424 */ /* 0x000fe200078e00ff */
[----:B--2---:R-:W-:-:S04]  /*17a00*/  ISETP.GE.U32.AND P0, PT, R22, UR4, PT ;  /* 0x0000000416007c0c */ /* 0x004fc8000bf06070 */
[----:B---3--:R-:W-:-:S13]  /*17a10*/  ISETP.GE.U32.AND.EX P0, PT, R23, UR5, PT, P0 ;  /* 0x0000000517007c0c */ /* 0x008fda000bf06100 */
[----:B------:R-:W-:Y:S05]  /*17a20*/  @P0 BRA `(.L_x_395) ;  /* 0x00000004002c0947 */ /* 0x000fea0003800000 */
[----:B0-----:R-:W0:Y:S01]  /*17a30*/  LDC.64 R14, c[0x0][0x628] ;  /* 0x00018a00ff0e7b82 */ /* 0x001e220000000a00 */
[----:B------:R-:W-:Y:S02]  /*17a40*/  IMAD.MOV.U32 R8, RZ, RZ, R22 ;  /* 0x000000ffff087224 */ /* 0x000fe400078e0016 */
[----:B------:R-:W-:-:S05]  /*17a50*/  IMAD.MOV.U32 R9, RZ, RZ, R23 ;  /* 0x000000ffff097224 */ /* 0x000fca00078e0017 */
[----:B------:R-:W1:Y:S08]  /*17a60*/  LDC R10, c[0x0][0x630] ;  /* 0x00018c00ff0a7b82 */ /* 0x000e700000000800 */
[----:B------:R-:W2:Y:S01]  /*17a70*/  LDC.64 R16, c[0x0][0x620] ;  /* 0x00018800ff107b82 */ /* 0x000ea20000000a00 */
[----:B0-----:R-:W-:-:S04]  /*17a80*/  ISETP.NE.U32.AND P0, PT, R14, RZ, PT ;  /* 0x000000ff0e00720c */ /* 0x001fc80003f05070 */
[----:B------:R-:W-:-:S13]  /*17a90*/  ISETP.NE.AND.EX P0, PT, R15, RZ, PT, P0 ;  /* 0x000000ff0f00720c */ /* 0x000fda0003f05300 */
[----:B-12---:R-:W-:Y:S05]  /*17aa0*/  @!P0 BRA `(.L_x_396) ;  /* 0x0000000000288947 */ /* 0x006fea0003800000 */
[----:B------:R-:W0:Y:S02]  /*17ab0*/  LDC R4, c[0x0][0x634] ;  /* 0x00018d00ff047b82 */ /* 0x000e240000000800 */
        /* <DEDUP_REMOVED lines=9> */
.L_x_396:
[----:B------:R-:W0:Y:S01]  /*17b50*/  LDC.64 R20, c[0x0][0x640] ;  /* 0x00019000ff147b82 */ /* 0x000e220000000a00 */
[-CC-:B------:R-:W-:Y:S02]  /*17b60*/  SHF.R.U64 R14, R8, R10.reuse, R9.reuse ;  /* 0x0000000a080e7219 */ /* 0x180fe40000001209 */
[----:B------:R-:W-:Y:S02]  /*17b70*/  SHF.R.U32.HI R4, RZ, R10, R9 ;  /* 0x0000000aff047219 */ /* 0x000fe40000011609 */
[----:B------:R-:W-:-:S03]  /*17b80*/  IADD3 R7, P0, RZ, -R14, RZ ;  /* 0x8000000eff077210 */ /* 0x000fc60007f1e0ff */
[----:B------:R-:W1:Y:S02]  /*17b90*/  LDC R8, c[0x0][0x618] ;  /* 0x00018600ff087b82 */ /* 0x000e640000000800 */
[----:B------:R-:W-:Y:S02]  /*17ba0*/  IMAD.X R5, RZ, RZ, ~R4, P0 ;  /* 0x000000ffff057224 */ /* 0x000fe400000e0e04 */
[----:B------:R-:W-:Y:S02]  /*17bb0*/  IMAD.MOV.U32 R4, RZ, RZ, R22 ;  /* 0x000000ffff047224 */ /* 0x000fe400078e0016 */
[-C--:B------:R-:W-:Y:S02]  /*17bc0*/  IMAD R6, R5, R16.reuse, RZ ;  /* 0x0000001005067224 */ /* 0x080fe400078e02ff */
[----:B------:R-:W2:Y:S01]  /*17bd0*/  LDC R18, c[0x0][0x608] ;  /* 0x00018200ff127b82 */ /* 0x000ea20000000800 */
[----:B------:R-:W-:Y:S02]  /*17be0*/  IMAD.MOV.U32 R5, RZ, RZ, R23 ;  /* 0x000000ffff057224 */ /* 0x000fe400078e0017 */
[----:B------:R-:W-:-:S05]  /*17bf0*/  IMAD.WIDE.U32 R4, R7, R16, R4 ;  /* 0x0000001007047225 */ /* 0x000fca00078e0004 */
[----:B------:R-:W3:Y:S01]  /*17c00*/  LDC R19, c[0x0][0x658] ;  /* 0x00019600ff137b82 */ /* 0x000ee20000000800 */
[----:B------:R-:W-:Y:S01]  /*17c10*/  IMAD R7, R7, R17, R6 ;  /* 0x0000001107077224 */ /* 0x000fe200078e0206 */
[----:B0-----:R-:W-:Y:S01]  /*17c20*/  ISETP.NE.U32.AND P0, PT, R20, RZ, PT ;  /* 0x000000ff1400720c */ /* 0x001fe20003f05070 */
[----:B------:R-:W-:Y:S02]  /*17c30*/  IMAD.MOV.U32 R6, RZ, RZ, -0x1 ;  /* 0xffffffffff067424 */ /* 0x000fe400078e00ff */
[----:B------:R-:W-:Y:S01]  /*17c40*/  IMAD.IADD R5, R5, 0x1, R7 ;  /* 0x0000000105057824 */ /* 0x000fe200078e0207 */
[----:B------:R-:W-:Y:S02]  /*17c50*/  ISETP.NE.AND.EX P0, PT, R21, RZ, PT, P0 ;  /* 0x000000ff1500720c */ /* 0x000fe40003f05300 */
[----:B------:R-:W0:Y:S02]  /*17c60*/  LDC R17, c[0x0][0x600] ;  /* 0x00018000ff117b82 */ /* 0x000e240000000800 */
[----:B-1----:R-:W-:-:S02]  /*17c70*/  SHF.R.U64 R10, R4, R8, R5 ;  /* 0x00000008040a7219 */ /* 0x002fc40000001205 */
[----:B------:R-:W-:-:S04]  /*17c80*/  SHF.R.U32.HI R5, RZ, R8, R5 ;  /* 0x00000008ff057219 */ /* 0x000fc80000011605 */
[----:B------:R-:W1:Y:S01]  /*17c90*/  LDC R22, c[0x0][0x648] ;  /* 0x00019200ff167b82 */ /* 0x000e620000000800 */
[-CC-:B--2---:R-:W-:Y:S02]  /*17ca0*/  SHF.R.U64 R15, R10, R18.reuse, R5.reuse ;  /* 0x000000120a0f7219 */ /* 0x184fe40000001205 */
[----:B------:R-:W-:Y:S01]  /*17cb0*/  SHF.R.U32.HI R4, RZ, R18, R5 ;  /* 0x00000012ff047219 */ /* 0x000fe20000011605 */
[----:B------:R-:W-:-:S04]  /*17cc0*/  IMAD.MOV.U32 R18, RZ, RZ, 0x1 ;  /* 0x00000001ff127424 */ /* 0x000fc800078e00ff */
[----:B------:R-:W2:Y:S01]  /*17cd0*/  LDC R23, c[0x0][0x638] ;  /* 0x00018e00ff177b82 */ /* 0x000ea20000000800 */
[-CC-:B---3--:R-:W-:Y:S02]  /*17ce0*/  SHF.R.U64 R16, R15, R19.reuse, R4.reuse ;  /* 0x000000130f107219 */ /* 0x188fe40000001204 */
[-C--:B------:R-:W-:Y:S02]  /*17cf0*/  SHF.L.U32 R6, R6, R19.reuse, RZ ;  /* 0x0000001306067219 */ /* 0x080fe400000006ff */
[----:B------:R-:W-:Y:S01]  /*17d00*/  SHF.R.U32.HI R5, RZ, R19, R4 ;  /* 0x00000013ff057219 */ /* 0x000fe20000011604 */
[----:B------:R-:W-:Y:S01]  /*17d10*/  IMAD.MOV.U32 R4, RZ, RZ, R16 ;  /* 0x000000ffff047224 */ /* 0x000fe200078e0010 */
[----:B------:R-:W-:Y:S01]  /*17d20*/  LOP3.LUT R24, RZ, R6, RZ, 0x33, !PT ;  /* 0x00000006ff187212 */ /* 0x000fe200078e33ff */
[----:B------:R-:W3:Y:S01]  /*17d30*/  LDC R25, c[0x0][0x610] ;  /* 0x00018400ff197b82 */ /* 0x000ee20000000800 */
[----:B------:R-:W-:Y:S05]  /*17d40*/  @!P0 BRA `(.L_x_397) ;  /* 0x0000000000288947 */ /* 0x000fea0003800000 */
        /* <DEDUP_REMOVED lines=10> */
.L_x_397:
[----:B-1----:R-:W-:Y:S01]  /*17df0*/  SHF.R.U64 R4, R4, R22, R5 ;  /* 0x0000001604047219 */ /* 0x002fe20000001205 */
[----:B0-----:R-:W-:Y:S01]  /*17e00*/  VIADD R7, R17, 0xffffffff ;  /* 0xffffffff11077836 */ /* 0x001fe20000000000 */
[----:B------:R-:W-:Y:S01]  /*17e10*/  SHF.L.U32 R18, R18, R19, RZ ;  /* 0x0000001312127219 */ /* 0x000fe200000006ff */
[----:B------:R-:W-:Y:S01]  /*17e20*/  @P4 IMAD R0, R11, R12, R2 ;  /* 0x0000000c0b004224 */ /* 0x000fe200078e0202 */
[----:B------:R-:W-:Y:S01]  /*17e30*/  LOP3.LUT R3, R15, R24, RZ, 0xc0, !PT ;  /* 0x000000180f037212 */ /* 0x000fe200078ec0ff */
[----:B------:R-:W-:Y:S01]  /*17e40*/  IMAD.MOV R5, RZ, RZ, -R4 ;  /* 0x000000ffff057224 */ /* 0x000fe200078e0a04 */
[----:B------:R-:W-:Y:S01]  /*17e50*/  LOP3.LUT R7, R10, R7, RZ, 0xc0, !PT ;  /* 0x000000070a077212 */ /* 0x000fe200078ec0ff */
[----:B------:R-:W-:Y:S02]  /*17e60*/  IMAD.MOV.U32 R6, RZ, RZ, R14 ;  /* 0x000000ffff067224 */ /* 0x000fe400078e000e */
[----:B------:R-:W-:Y:S02]  /*17e70*/  IMAD R3, R18, R4, R3 ;  /* 0x0000000412037224 */ /* 0x000fe400078e0203 */
[----:B--2---:R-:W-:-:S02]  /*17e80*/  IMAD R2, R5, R23, R16 ;  /* 0x0000001705027224 */ /* 0x004fc400078e0210 */
[----:B---3--:R-:W-:Y:S02]  /*17e90*/  IMAD R0, R3, R25, R0 ;  /* 0x0000001903007224 */ /* 0x008fe400078e0200 */
[----:B------:R-:W-:Y:S02]  /*17ea0*/  IMAD R5, R2, R17, R7 ;  /* 0x0000001102057224 */ /* 0x000fe400078e0207 */
[----:B------:R-:W-:-:S03]  /*17eb0*/  IMAD.MOV.U32 R4, RZ, RZ, 0x1 ;  /* 0x00000001ff047424 */ /* 0x000fc600078e00ff */
[----:B------:R-:W-:Y:S02]  /*17ec0*/  SEL R7, R5, R0, !P4 ;  /* 0x0000000005077207 */ /* 0x000fe40006000000 */
[----:B------:R-:W-:-:S07]  /*17ed0*/  SEL R5, R0, R5, !P4 ;  /* 0x0000000500057207 */ /* 0x000fce0006000000 */
.L_x_395:
[----:B------:R-:W-:-:S08]  /*17ee0*/  NOP ;  /* 0x0000000000007918 */ /* 0x000fd00000000000 */
[----:B0-----:R-:W0:-:S00]  /*17ef0*/  USETMAXREG.DEALLOC.CTAPOOL 0x28 ;  /* 0x00000028000079c8 */ /* 0x001e0000080e0500 */
[----:B------:R-:W-:-:S13]  /*17f00*/  ISETP.NE.AND P0, PT, RZ, UR8, PT ;  /* 0x00000008ff007c0c */ /* 0x000fda000bf05270 */
[----:B------:R-:W-:Y:S05]  /*17f10*/  @P0 EXIT ;  /* 0x000000000000094d */ /* 0x000fea0003800000 */
[----:B0-----:R-:W-:Y:S01]  /*17f20*/  LOP3.LUT P0, RZ, R4, 0xff, RZ, 0xc0, !PT ;  /* 0x000000ff04ff7812 */ /* 0x001fe2000780c0ff */
[----:B------:R-:W-:Y:S02]  /*17f30*/  IMAD.MOV.U32 R13, RZ, RZ, 0x1 ;  /* 0x00000001ff0d7424 */ /* 0x000fe400078e00ff */
[----:B------:R-:W-:-:S10]  /*17f40*/  IMAD.MOV.U32 R12, RZ, RZ, RZ ;  /* 0x000000ffff0c7224 */ /* 0x000fd400078e00ff */
[----:B------:R-:W-:Y:S05]  /*17f50*/  @!P0 BRA `(.L_x_398) ;  /* 0x0000000c005c8947 */ /* 0x000fea0003800000 */
[----:B------:R-:W2:Y:S01]  /*17f60*/  LDL R0, [R1+0x1fc] ;  /* 0x0001fc0001007983 */ /* 0x000ea20000100800 */
[----:B------:R-:W-:Y:S01]  /*17f70*/  ULDC UR5, c[0x0][0x658] ;  /* 0x0001960000057ab9 */ /* 0x000fe20000000800 */
[----:B------:R-:W-:Y:S01]  /*17f80*/  UMOV UR7, 0xffffffff ;  /* 0xffffffff00077882 */ /* 0x000fe20000000000 */
[----:B------:R-:W-:Y:S01]  /*17f90*/  ULDC UR6, c[0x0][0xc] ;  /* 0x0000030000067ab9 */ /* 0x000fe20000000800 */
[----:B------:R-:W0:Y:S01]  /*17fa0*/  S2R R10, SR_CgaCtaId ;  /* 0x00000000000a7919 */ /* 0x000e220000008800 */
[----:B------:R-:W-:Y:S01]  /*17fb0*/  UMOV UR8, 0x1 ;  /* 0x0000000100087882 */ /* 0x000fe20000000000 */
[----:B------:R-:W-:Y:S01]  /*17fc0*/  BSSY B0, `(.L_x_398) ;  /* 0x00000d0000007945 */ /* 0x000fe20003800000 */
[----:B------:R-:W-:Y:S01]  /*17fd0*/  IMAD.MOV.U32 R9, RZ, RZ, 0x1 ;  /* 0x00000001ff097424 */ /* 0x000fe200078e00ff */
[----:B------:R-:W-:Y:S01]  /*17fe0*/  ULDC UR4, c[0x0][0x600] ;  /* 0x0001800000047ab9 */ /* 0x000fe20000000800 */
[----:B------:R-:W-:Y:S01]  /*17ff0*/  IMAD.MOV.U32 R13, RZ, RZ, 0x1 ;  /* 0x00000001ff0d7424 */ /* 0x000fe200078e00ff */
[----:B------:R-:W-:Y:S01]  /*18000*/  UIADD3 UR4, UR4, -0x1, URZ ;  /* 0xffffffff04047890 */ /* 0x000fe2000fffe03f */
[----:B------:R-:W-:Y:S01]  /*18010*/  IMAD.MOV.U32 R12, RZ, RZ, RZ ;  /* 0x000000ffff0c7224 */ /* 0x000fe200078e00ff */
[----:B------:R-:W-:Y:S01]  /*18020*/  ULDC.64 UR22, c[0x0][0x198] ;  /* 0x0000660000167ab9 */ /* 0x000fe20000000a00 */
[----:B0-----:R-:W-:-:S02]  /*18030*/  LOP3.LUT R10, R10, 0x1, RZ, 0xc0, !PT ;  /* 0x000000010a0a7812 */ /* 0x001fc400078ec0ff */
[----:B--2---:R-:W-:Y:S02]  /*18040*/  R2UR UR9, R0 ;  /* 0x00000000000972ca */ /* 0x004fe400000e0000 */
[----:B------:R-:W0:Y:S11]  /*18050*/  LDC R0, c[0x0][0x28c] ;  /* 0x0000a300ff007b82 */ /* 0x000e360000000800 */
[----:B------:R-:W-:-:S02]  /*18060*/  ULOP3.LUT UR24, UR9, 0x2, URZ, 0xfc, !UPT ;  /* 0x0000000209187892 */ /* 0x000fc4000f8efc3f */
[----:B------:R-:W-:Y:S02]  /*18070*/  USHF.L.U32 UR9, UR7, UR5, URZ ;  /* 0x0000000507097299 */ /* 0x000fe4000800063f */
[----:B------:R-:W-:Y:S01]  /*18080*/  USHF.L.U32 UR5, UR8, UR5, URZ ;  /* 0x0000000508057299 */ /* 0x000fe2000800063f */
[----:B------:R-:W-:Y:S02]  /*18090*/  ULDC UR7, c[0x0][0x10] ;  /* 0x0000040000077ab9 */ /* 0x000fe40000000800 */
[----:B------:R-:W-:Y:S01]  /*180a0*/  ULDC UR8, c[0x0][0x14] ;  /* 0x0000050000087ab9 */ /* 0x000fe20000000800 */
[----:B------:R-:W-:Y:S02]  /*180b0*/  UIMAD.WIDE.U32 UR6, UR6, UR7, URZ ;  /* 0x00000007060672a5 */ /* 0x000fe4000f8e003f */
[----:B------:R-:W-:Y:S02]  /*180c0*/  ULOP3.LUT UR18, URZ, UR9, URZ, 0x33, !UPT ;  /* 0x000000093f127292 */ /* 0x000fe4000f8e333f */
[----:B------:R-:W-:Y:S01]  /*180d0*/  UIMAD.WIDE.U32 UR20, UR6, UR8, URZ ;  /* 0x00000008061472a5 */ /* 0x000fe2000f8e003f */
[----:B0-----:R-:W-:Y:S01]  /*180e0*/  VIADD R0, R0, 0x3f ;  /* 0x0000003f00007836 */ /* 0x001fe20000000000 */
[----:B------:R-:W-:-:S04]  /*180f0*/  UIMAD UR13, UR7, UR8, URZ ;  /* 0x00000008070d72a4 */ /* 0x000fc8000f8e023f */
[----:B------:R-:W-:Y:S01]  /*18100*/  SHF.R.S32.HI R3, RZ, 0x1f, R0 ;  /* 0x0000001fff037819 */ /* 0x000fe20000011400 */
[----:B------:R-:W-:-:S03]  /*18110*/  UIADD3 UR13, UR21, UR13, URZ ;  /* 0x0000000d150d7290 */ /* 0x000fc6000fffe03f */
[----:B------:R-:W-:-:S04]  /*18120*/  LEA.HI R3, R3, R0, RZ, 0x6 ;  /* 0x0000000003037211 */ /* 0x000fc800078f30ff */
[----:B------:R-:W-:-:S05]  /*18130*/  SHF.R.S32.HI R11, RZ, 0x6, R3 ;  /* 0x00000006ff0b7819 */ /* 0x000fca0000011403 */
[----:B------:R-:W-:-:S07]  /*18140*/  VIADD R8, R11, 0x1 ;  /* 0x000000010b087836 */ /* 0x000fce0000000000 */
.L_x_409:
[----:B------:R-:W-:-:S03]  /*18150*/  UMOV UR6, 0xffffffff ;  /* 0xffffffff00067882 */ /* 0x000fc60000000000 */
[----:B------:R-:W-:Y:S05]  /*18160*/  BRA.DIV UR6, `(.L_x_399) ;  /* 0x00000012066c7947 */ /* 0x000fea000b800000 */
[----:B------:R-:W-:-:S13]  /*18170*/  ELECT P0, URZ, PT ;  /* 0x00000000003f782f */ /* 0x000fda0003800000 */
.L_x_424:
[----:B------:R-:W0:Y:S01]  /*18180*/  LDC R0, c[0x0][0x28c] ;  /* 0x0000a300ff007b82 */ /* 0x000e220000000800 */
[----:B------:R-:W-:Y:S01]  /*18190*/  BSSY B1, `(.L_x_400) ;  /* 0x000003b000017945 */ /* 0x000fe20003800000 */
[----:B0-----:R-:W-:-:S13]  /*181a0*/  ISETP.LT.OR P0, PT, R0, 0x1, !P0 ;  /* 0x000000010000780c */ /* 0x001fda0004701670 */
[----:B------:R-:W-:Y:S05]  /*181b0*/  @P0 BRA `(.L_x_401) ;  /* 0x0000000000e00947 */ /* 0x000fea0003800000 */
[----:B------:R-:W-:Y:S02]  /*181c0*/  IMAD R7, R7, 0x2, R10 ;  /* 0x0000000207077824 */ /* 0x000fe400078e020a */
[----:B------:R-:W-:Y:S02]  /*181d0*/  IMAD.SHL.U32 R14, R5, 0x100, RZ ;  /* 0x00000100050e7824 */ /* 0x000fe400078e00ff */
[----:B------:R-:W-:Y:S02]  /*181e0*/  IMAD.MOV.U32 R17, RZ, RZ, RZ ;  /* 0x000000ffff117224 */ /* 0x000fe400078e00ff */
[----:B------:R-:W-:Y:S02]  /*181f0*/  IMAD.MOV.U32 R0, RZ, RZ, R8 ;  /* 0x000000ffff007224 */ /* 0x000fe400078e0008 */
[----:B------:R-:W-:Y:S02]  /*18200*/  IMAD.MOV.U32 R2, RZ, RZ, R13 ;  /* 0x000000ffff027224 */ /* 0x000fe400078e000d */
[----:B------:R-:W-:-:S02]  /*18210*/  IMAD.MOV.U32 R3, RZ, RZ, R12 ;  /* 0x000000ffff037224 */ /* 0x000fc400078e000c */
[----:B------:R-:W-:-:S07]  /*18220*/  IMAD R7, R7, 0x58, RZ ;  /* 0x0000005807077824 */ /* 0x000fce00078e02ff */
.L_x_404:
[----:B------:R-:W0:Y:S01]  /*18230*/  S2R R5, SR_CgaCtaId ;  /* 0x0000000000057919 */ /* 0x000e220000008800 */
[----:B------:R-:W-:Y:S01]  /*18240*/  MOV R4, 0x400 ;  /* 0x0000040000047802 */ /* 0x000fe20000000f00 */
[----:B------:R-:W1:Y:S03]  /*18250*/  S2R R18, SR_TID.X ;  /* 0x0000000000127919 */ /* 0x000e660000002100 */
[----:B0-----:R-:W-:Y:S02]  /*18260*/  LEA R16, R5, R4, 0x18 ;  /* 0x0000000405107211 */ /* 0x001fe400078ec0ff */
[----:B------:R-:W-:Y:S02]  /*18270*/  SHF.L.U32 R4, R2, 0x1f, RZ ;  /* 0x0000001f02047819 */ /* 0x000fe400000006ff */
[----:B-1----:R-:W-:Y:S01]  /*18280*/  LOP3.LUT P1, RZ, R18, 0x7f, RZ, 0xc0, !PT ;  /* 0x0000007f12ff7812 */ /* 0x002fe2000782c0ff */
[----:B------:R-:W-:-:S04]  /*18290*/  IMAD R15, R3, 0x8, R16 ;  /* 0x00000008030f7824 */ /* 0x000fc800078e0210 */
[----:B------:R-:W0:Y:S08]  /*182a0*/  SYNCS.PHASECHK.TRANS64.TRYWAIT P0, [R15+URZ+0x40], R4 ;  /* 0x000040040f0075a7 */ /* 0x000e30000800017f */
[----:B------:R-:W1:Y:S01]  /*182b0*/  @!P1 LDC R5, c[0x0][0x500] ;  /* 0x00014000ff059b82 */ /* 0x000e620000000800 */
[----:B0-----:R-:W-:Y:S05]  /*182c0*/  @!P0 BRA `(.L_x_402) ;  /* 0x0000001000348947 */ /* 0x001fea0003800000 */
.L_x_425:
[----:B------:R-:W-:Y:S01]  /*182d0*/  UPRMT UR6, UR24, 0x9910, URZ ;  /* 0x0000991018067896 */ /* 0x000fe2000800003f */
[----:B-1----:R1:W-:Y:S03]  /*182e0*/  @!P1 SYNCS.ARRIVE.TRANS64 RZ, [R15+URZ], R5 ;  /* 0x000000050fff99a7 */ /* 0x0023e6000800003f */
[----:B------:R-:W-:-:S06]  /*182f0*/  UISETP.NE.AND UP0, UPT, UR6, 0x2, UPT ;  /* 0x000000020600788c */ /* 0x000fcc000bf05270 */
[----:B------:R-:W-:-:S13]  /*18300*/  PLOP3.LUT P0, PT, PT, PT, UP0, 0x80, 0x0 ;  /* 0x000000000000781c */ /* 0x000fda0003f0f008 */
[----:B-1----:R-:W-:Y:S05]  /*18310*/  @P0 BRA `(.L_x_403) ;  /* 0x0000000000040947 */ /* 0x002fea0003800000 */
[----:B------:R-:W-:Y:S01]  /*18320*/  BPT.TRAP 0x1 ;  /* 0x000000040000795c */ /* 0x000fe20000300000 */
.L_x_403:
[----:B0-----:R-:W-:Y:S01]  /*18330*/  IMAD R4, R3, 0x2, R10 ;  /* 0x0000000203047824 */ /* 0x001fe200078e020a */
[----:B------:R-:W-:Y:S01]  /*18340*/  R2UR UR9, R15 ;  /* 0x000000000f0972ca */ /* 0x000fe200000e0000 */
[--C-:B------:R-:W-:Y:S01]  /*18350*/  IMAD R5, R3, 0x4000, R16.reuse ;  /* 0x0000400003057824 */ /* 0x100fe200078e0210 */
[----:B------:R-:W-:Y:S01]  /*18360*/  UIADD3 UR6, UP0, UR22, 0xf0, URZ ;  /* 0x000000f016067890 */ /* 0x000fe2000ff1e03f */
[----:B------:R-:W-:Y:S01]  /*18370*/  IMAD R4, R4, 0x1600, R16 ;  /* 0x0000160004047824 */ /* 0x000fe200078e0210 */
[----:B------:R-:W-:Y:S01]  /*18380*/  R2UR UR11, R14 ;  /* 0x000000000e0b72ca */ /* 0x000fe200000e0000 */
[----:B------:R-:W-:Y:S01]  /*18390*/  VIADD R0, R0, 0xffffffff ;  /* 0xffffffff00007836 */ /* 0x000fe20000000000 */
[----:B------:R-:W-:Y:S01]  /*183a0*/  R2UR UR7, R5 ;  /* 0x00000000050772ca */ /* 0x000fe200000e0000 */
[----:B------:R-:W-:Y:S01]  /*183b0*/  UIADD3 UR26, UP1, UR22, 0x1f0, URZ ;  /* 0x000001f0161a7890 */ /* 0x000fe2000ff3e03f */
[----:B------:R-:W-:Y:S01]  /*183c0*/  R2UR UR8, R4 ;  /* 0x00000000040872ca */ /* 0x000fe200000e0000 */
[----:B------:R-:W-:Y:S01]  /*183d0*/  VIADD R3, R3, 0x1 ;  /* 0x0000000103037836 */ /* 0x000fe20000000000 */
[----:B------:R-:W-:Y:S01]  /*183e0*/  R2UR UR10, R17 ;  /* 0x00000000110a72ca */ /* 0x000fe200000e0000 */
[----:B------:R-:W-:Y:S01]  /*183f0*/  UIADD3.X UR27, URZ, UR23, URZ, UP1, !UPT ;  /* 0x000000173f1b7290 */ /* 0x000fe20008ffe43f */
[----:B------:R-:W-:Y:S01]  /*18400*/  R2UR UR12, R6 ;  /* 0x00000000060c72ca */ /* 0x000fe200000e0000 */
[----:B------:R-:W-:Y:S01]  /*18410*/  UMOV UR14, 0x0 ;  /* 0x00000000000e7882 */ /* 0x000fe20000000000 */
[----:B------:R-:W-:Y:S01]  /*18420*/  R2UR UR19, R7 ;  /* 0x00000000071372ca */ /* 0x000fe200000e0000 */
[----:B------:R-:W-:Y:S01]  /*18430*/  UMOV UR15, 0x10000000 ;  /* 0x10000000000f7882 */ /* 0x000fe20000000000 */
[----:B------:R-:W-:Y:S01]  /*18440*/  ISETP.GT.AND P1, PT, R0, 0x1, PT ;  /* 0x000000010000780c */ /* 0x000fe20003f24270 */
[----:B------:R-:W-:Y:S01]  /*18450*/  UMOV UR25, 0x30000 ;  /* 0x0003000000197882 */ /* 0x000fe20000000000 */
[----:B------:R-:W-:Y:S01]  /*18460*/  ISETP.NE.AND P0, PT, R3, 0x8, PT ;  /* 0x000000080300780c */ /* 0x000fe20003f05270 */
[----:B------:R-:W-:Y:S01]  /*18470*/  UIADD3 UR16, UR7, 0x180, URZ ;  /* 0x0000018007107890 */ /* 0x000fe2000fffe03f */
[----:B------:R-:W-:Y:S01]  /*18480*/  VIADD R17, R17, 0x40 ;  /* 0x0000004011117836 */ /* 0x000fe20000000000 */
[----:B------:R-:W-:Y:S01]  /*18490*/  UIADD3.X UR7, URZ, UR23, URZ, UP0, !UPT ;  /* 0x000000173f077290 */ /* 0x000fe200087fe43f */
[----:B------:R-:W-:Y:S01]  /*184a0*/  SEL R5, RZ, 0x1, P0 ;  /* 0x00000001ff057807 */ /* 0x000fe20000000000 */
[----:B------:R-:W-:Y:S01]  /*184b0*/  UIADD3 UR17, UR8, 0x20180, URZ ;  /* 0x0002018008117890 */ /* 0x000fe2000fffe03f */
[----:B------:R-:W-:-:S02]  /*184c0*/  SEL R3, R3, RZ, P0 ;  /* 0x000000ff03037207 */ /* 0x000fc40000000000 */
[----:B------:R-:W-:Y:S01]  /*184d0*/  UMOV UR8, UR16 ;  /* 0x0000001000087c82 */ /* 0x000fe20008000000 */
[----:B------:R-:W-:-:S03]  /*184e0*/  LOP3.LUT R2, R2, R5, RZ, 0x3c, !PT ;  /* 0x0000000502027212 */ /* 0x000fc600078e3cff */
[----:B------:R0:W-:Y:S02]  /*184f0*/  UTMALDG.3D [UR8], [UR6], desc[UR14] ;  /* 0x00000e08060075b4 */ /* 0x0001e40008011000 */
[----:B0-----:R-:W-:Y:S01]  /*18500*/  UMOV UR8, UR17 ;  /* 0x0000001100087c82 */ /* 0x001fe20008000000 */
[----:B------:R-:W-:Y:S02]  /*18510*/  UMOV UR11, UR19 ;  /* 0x00000013000b7c82 */ /* 0x000fe40008000000 */
[----:B------:R0:W-:Y:S02]  /*18520*/  UTMALDG.3D.MULTICAST [UR8], [UR26], UR25, desc[UR14] ;  /* 0x00000e081a0073b4 */ /* 0x0001e40008011819 */
[----:B0-----:R-:W-:Y:S05]  /*18530*/  @P1 BRA `(.L_x_404) ;  /* 0xfffffffc003c1947 */ /* 0x001fea000383ffff */
.L_x_401:
[----:B------:R-:W-:Y:S05]  /*18540*/  BSYNC B1 ;  /* 0x0000000000017941 */ /* 0x000fea0003800000 */
.L_x_400:
[----:B------:R-:W2:Y:S01]  /*18550*/  LDL.LU R18, [R1+0x200] ;  /* 0x0002000001127983 */ /* 0x000ea20000300800 */
[----:B------:R-:W-:Y:S01]  /*18560*/  LOP3.LUT P1, RZ, R9, 0xff, RZ, 0xc0, !PT ;  /* 0x000000ff09ff7812 */ /* 0x000fe2000782c0ff */
[----:B------:R-:W-:Y:S01]  /*18570*/  IMAD.IADD R12, R11, 0x1, R12 ;  /* 0x000000010b0c7824 */ /* 0x000fe200078e020c */
[----:B------:R-:W-:Y:S01]  /*18580*/  ULDC.64 UR6, c[0x0][0x650] ;  /* 0x0001940000067ab9 */ /* 0x000fe20000000a00 */
[----:B------:R-:W3:Y:S01]  /*18590*/  LDL.LU R16, [R1+0x208] ;  /* 0x0002080001107983 */ /* 0x000ee20000300800 */
[----:B------:R-:W-:Y:S01]  /*185a0*/  BSSY B1, `(.L_x_405) ;  /* 0x000006f000017945 */ /* 0x000fe20003800000 */
[----:B------:R-:W-:Y:S01]  /*185b0*/  IMAD.MOV.U32 R5, RZ, RZ, -0x1 ;  /* 0xffffffffff057424 */ /* 0x000fe200078e00ff */
[----:B------:R-:W-:Y:S01]  /*185c0*/  SHF.R.U32.HI R0, RZ, 0x3, R12 ;  /* 0x00000003ff007819 */ /* 0x000fe2000001160c */
[----:B------:R-:W-:Y:S01]  /*185d0*/  IMAD.MOV.U32 R7, RZ, RZ, -0x1 ;  /* 0xffffffffff077424 */ /* 0x000fe200078e00ff */
[----:B------:R-:W-:Y:S01]  /*185e0*/  ISETP.GT.U32.AND P0, PT, R12, 0x7, PT ;  /* 0x000000070c00780c */ /* 0x000fe20003f04070 */
[----:B------:R-:W-:Y:S01]  /*185f0*/  IMAD.MOV.U32 R6, RZ, RZ, -0x1 ;  /* 0xffffffffff067424 */ /* 0x000fe200078e00ff */
[----:B------:R-:W-:-:S02]  /*18600*/  LOP3.LUT R0, R0, 0x1, RZ, 0xc0, !PT ;  /* 0x0000000100007812 */ /* 0x000fc400078ec0ff */
[----:B------:R-:W-:Y:S01]  /*18610*/  ISETP.LT.U32.AND P0, PT, R11, 0x8, P0 ;  /* 0x000000080b00780c */ /* 0x000fe20000701070 */
[----:B------:R-:W0:Y:S01]  /*18620*/  @P1 S2R R3, SR_CgaCtaId ;  /* 0x0000000000031919 */ /* 0x000e220000008800 */
[----:B------:R-:W-:Y:S02]  /*18630*/  @P1 MOV R2, 0x400 ;  /* 0x0000040000021802 */ /* 0x000fe40000000f00 */
[----:B------:R-:W-:Y:S02]  /*18640*/  LOP3.LUT R12, R12, 0x7, RZ, 0xc0, !PT ;  /* 0x000000070c0c7812 */ /* 0x000fe400078ec0ff */
[----:B------:R-:W-:Y:S02]  /*18650*/  PRMT R9, RZ, 0x7610, R9 ;  /* 0x00007610ff097816 */ /* 0x000fe40000000009 */
[----:B0-----:R-:W-:-:S04]  /*18660*/  @P1 LEA R2, R3, R2, 0x18 ;  /* 0x0000000203021211 */ /* 0x001fc800078ec0ff */
[----:B------:R0:W-:Y:S01]  /*18670*/  @P1 SYNCS.ARRIVE.TRANS64.A1T0 RZ, [R2+URZ+0x98], RZ ;  /* 0x000098ff02ff19a7 */ /* 0x0001e2000810003f */
[----:B------:R-:W-:Y:S02]  /*18680*/  ISETP.NE.U32.AND P1, PT, R0, 0x1, PT ;  /* 0x000000010000780c */ /* 0x000fe40003f25070 */
[----:B------:R-:W-:Y:S02]  /*18690*/  SEL R0, RZ, 0x1, !P0 ;  /* 0x00000001ff007807 */ /* 0x000fe40004000000 */
[----:B------:R-:W-:-:S04]  /*186a0*/  ISETP.GT.U32.AND P1, PT, R11, 0x7, !P1 ;  /* 0x000000070b00780c */ /* 0x000fc80004f24070 */
[----:B0-----:R-:W-:-:S04]  /*186b0*/  SEL R2, RZ, 0x1, !P1 ;  /* 0x00000001ff027807 */ /* 0x001fc80004800000 */
[--C-:B------:R-:W-:Y:S02]  /*186c0*/  LOP3.LUT R13, R2, R13, R0.reuse, 0x96, !PT ;  /* 0x0000000d020d7212 */ /* 0x100fe400078e9600 */
[----:B------:R-:W-:Y:S02]  /*186d0*/  PRMT R0, RZ, 0x7610, R0 ;  /* 0x00007610ff007816 */ /* 0x000fe40000000000 */
[----:B---3--:R-:W-:-:S04]  /*186e0*/  IADD3 R16, P2, R16, UR20, RZ ;  /* 0x0000001410107c10 */ /* 0x008fc8000ff5e0ff */
[----:B--2---:R-:W-:Y:S01]  /*186f0*/  IADD3.X R18, R18, UR13, RZ, P2, !PT ;  /* 0x0000000d12127c10 */ /* 0x004fe200097fe4ff */
[----:B------:R0:W-:Y:S01]  /*18700*/  STL [R1+0x208], R16 ;  /* 0x0002081001007387 */ /* 0x0001e20000100800 */
[----:B------:R-:W-:-:S03]  /*18710*/  ISETP.GE.U32.AND P2, PT, R16, UR6, PT ;  /* 0x0000000610007c0c */ /* 0x000fc6000bf46070 */
[----:B------:R0:W-:Y:S01]  /*18720*/  STL [R1+0x200], R18 ;  /* 0x0002001201007387 */ /* 0x0001e20000100800 */
[----:B------:R-:W-:-:S13]  /*18730*/  ISETP.GE.U32.AND.EX P0, PT, R18, UR7, PT, P2 ;  /* 0x0000000712007c0c */ /* 0x000fda000bf06120 */
[----:B0-----:R-:W-:Y:S05]  /*18740*/  @P0 BRA `(.L_x_406) ;  /* 0x0000000400500947 */ /* 0x001fea0003800000 */
[----:B------:R-:W-:Y:S01]  /*18750*/  ULDC.64 UR6, c[0x0][0x628] ;  /* 0x00018a0000067ab9 */ /* 0x000fe20000000a00 */
[----:B------:R-:W0:Y:S01]  /*18760*/  S2R R14, SR_CTAID.X ;  /* 0x00000000000e7919 */ /* 0x000e220000002500 */
[----:B------:R-:W-:Y:S01]  /*18770*/  ISETP.NE.U32.AND P0, PT, RZ, UR6, PT ;  /* 0x00000006ff007c0c */ /* 0x000fe2000bf05070 */
[----:B------:R-:W-:Y:S01]  /*18780*/  ULDC UR9, c[0x0][0x630] ;  /* 0x00018c0000097ab9 */ /* 0x000fe20000000800 */
[----:B------:R-:W-:Y:S01]  /*18790*/  IMAD.MOV.U32 R2, RZ, RZ, R16 ;  /* 0x000000ffff027224 */ /* 0x000fe200078e0010 */
[----:B------:R-:W1:Y:S01]  /*187a0*/  S2R R0, SR_CTAID.Y ;  /* 0x0000000000007919 */ /* 0x000e620000002600 */
[----:B------:R-:W-:Y:S01]  /*187b0*/  ISETP.NE.AND.EX P0, PT, RZ, UR7, PT, P0 ;  /* 0x00000007ff007c0c */ /* 0x000fe2000bf05300 */
[----:B------:R-:W-:-:S12]  /*187c0*/  IMAD.MOV.U32 R3, RZ, RZ, R18 ;  /* 0x000000ffff037224 */ /* 0x000fd800078e0012 */
[----:B------:R-:W-:Y:S05]  /*187d0*/  @!P0 BRA `(.L_x_407) ;  /* 0x0000000000288947 */ /* 0x000fea0003800000 */
[----:B------:R-:W-:Y:S02]  /*187e0*/  ULDC UR8, c[0x0][0x634] ;  /* 0x00018d0000087ab9 */ /* 0x000fe40000000800 */
[----:B------:R-:W-:-:S05]  /*187f0*/  IADD3 R7, P0, R16, UR8, RZ ;  /* 0x0000000810077c10 */ /* 0x000fca000ff1e0ff */
[----:B------:R-:W-:-:S04]  /*18800*/  IMAD.X R15, RZ, RZ, R18, P0 ;  /* 0x000000ffff0f7224 */ /* 0x000fc800000e0612 */
[----:B------:R-:W-:-:S04]  /*18810*/  IMAD.WIDE.U32 R4, R15, UR6, RZ ;  /* 0x000000060f047c25 */ /* 0x000fc8000f8e00ff */
[----:B------:R-:W-:-:S04]  /*18820*/  IMAD.WIDE.U32 R4, P0, R7, UR7, R4 ;  /* 0x0000000707047c25 */ /* 0x000fc8000f800004 */
[----:B------:R-:W-:-:S04]  /*18830*/  IMAD.WIDE.U32 R6, R7, UR6, RZ ;  /* 0x0000000607067c25 */ /* 0x000fc8000f8e00ff */
[----:B------:R-:W-:Y:S01]  /*18840*/  IMAD.X R3, RZ, RZ, RZ, P0 ;  /* 0x000000ffff037224 */ /* 0x000fe200000e06ff */
[----:B------:R-:W-:Y:S01]  /*18850*/  IADD3 RZ, P0, R7, R4, RZ ;  /* 0x0000000407ff7210 */ /* 0x000fe20007f1e0ff */
[----:B------:R-:W-:-:S04]  /*18860*/  IMAD.MOV.U32 R2, RZ, RZ, R5 ;  /* 0x000000ffff027224 */ /* 0x000fc800078e0005 */
[----:B------:R-:W-:-:S08]  /*18870*/  IMAD.WIDE.U32.X R2, R15, UR7, R2, P0 ;  /* 0x000000070f027c25 */ /* 0x000fd000080e0402 */
.L_x_407:
[--C-:B------:R-:W-:Y:S01]  /*18880*/  SHF.R.U64 R6, R2, UR9, R3.reuse ;  /* 0x0000000902067c19 */ /* 0x100fe20008001203 */
[----:B------:R-:W-:Y:S01]  /*18890*/  ULDC.64 UR6, c[0x0][0x620] ;  /* 0x0001880000067ab9 */ /* 0x000fe20000000a00 */
[----:B------:R-:W-:Y:S01]  /*188a0*/  SHF.R.U32.HI R2, RZ, UR9, R3 ;  /* 0x00000009ff027c19 */ /* 0x000fe20008011603 */
[----:B------:R-:W-:Y:S01]  /*188b0*/  IMAD.MOV.U32 R3, RZ, RZ, R18 ;  /* 0x000000ffff037224 */ /* 0x000fe200078e0012 */
[----:B------:R-:W-:Y:S01]  /*188c0*/  IADD3 R5, P0, RZ, -R6, RZ ;  /* 0x80000006ff057210 */ /* 0x000fe20007f1e0ff */
[----:B------:R-:W2:Y:S01]  /*188d0*/  LDC R21, c[0x0][0x144] ;  /* 0x00005100ff157b82 */ /* 0x000ea20000000800 */
[----:B0-----:R-:W-:Y:S01]  /*188e0*/  I2FP.F32.U32 R7, R14 ;  /* 0x0000000e00077245 */ /* 0x001fe20000201000 */
[----:B------:R-:W-:Y:S01]  /*188f0*/  ULDC.64 UR10, c[0x0][0x640] ;  /* 0x00019000000a7ab9 */ /* 0x000fe20000000a00 */
[----:B------:R-:W-:Y:S01]  /*18900*/  ULDC UR8, c[0x0][0x608] ;  /* 0x0001820000087ab9 */ /* 0x000fe20000000800 */
[----:B------:R-:W-:Y:S01]  /*18910*/  IMAD.X R2, RZ, RZ, ~R2, P0 ;  /* 0x000000ffff027224 */ /* 0x000fe200000e0e02 */
[----:B------:R-:W-:-:S03]  /*18920*/  ISETP.NE.U32.AND P0, PT, RZ, UR10, PT ;  /* 0x0000000aff007c0c */ /* 0x000fc6000bf05070 */
[----:B------:R-:W-:Y:S01]  /*18930*/  IMAD R4, R2, UR6, RZ ;  /* 0x0000000602047c24 */ /* 0x000fe2000f8e02ff */
[----:B------:R-:W0:Y:S01]  /*18940*/  LDC R17, c[0x0][0x148] ;  /* 0x00005200ff117b82 */ /* 0x000e220000000800 */
[----:B------:R-:W-:Y:S01]  /*18950*/  IMAD.MOV.U32 R2, RZ, RZ, R16 ;  /* 0x000000ffff027224 */ /* 0x000fe200078e0010 */
[----:B------:R-:W-:-:S03]  /*18960*/  ISETP.NE.AND.EX P0, PT, RZ, UR11, PT, P0 ;  /* 0x0000000bff007c0c */ /* 0x000fc6000bf05300 */
[----:B------:R-:W-:Y:S01]  /*18970*/  IMAD.WIDE.U32 R2, R5, UR6, R2 ;  /* 0x0000000605027c25 */ /* 0x000fe2000f8e0002 */
[----:B------:R-:W-:-:S03]  /*18980*/  ULDC UR6, c[0x0][0x150] ;  /* 0x0000540000067ab9 */ /* 0x000fc60000000800 */
[----:B------:R-:W-:Y:S02]  /*18990*/  IMAD R5, R5, UR7, R4 ;  /* 0x0000000705057c24 */ /* 0x000fe4000f8e0204 */
[----:B------:R-:W-:Y:S01]  /*189a0*/  FMUL R4, R7, UR6 ;  /* 0x0000000607047c20 */ /* 0x000fe20008400000 */
[----:B------:R-:W-:Y:S01]  /*189b0*/  ULDC UR6, c[0x0][0x618] ;  /* 0x0001860000067ab9 */ /* 0x000fe20000000800 */
[----:B------:R-:W-:Y:S01]  /*189c0*/  ULDC UR7, c[0x0][0x154] ;  /* 0x0000550000077ab9 */ /* 0x000fe20000000800 */
[----:B------:R-:W-:-:S03]  /*189d0*/  IMAD.IADD R3, R3, 0x1, R5 ;  /* 0x0000000103037824 */ /* 0x000fc600078e0205 */
[----:B------:R-:W3:Y:S02]  /*189e0*/  F2I.U32.TRUNC.NTZ R4, R4 ;  /* 0x0000000400047305 */ /* 0x000ee4000020f000 */
[----:B------:R-:W-:Y:S02]  /*189f0*/  SHF.R.U64 R7, R2, UR6, R3 ;  /* 0x0000000602077c19 */ /* 0x000fe40008001203 */
[----:B-1----:R-:W-:-:S05]  /*18a00*/  I2FP.F32.U32 R2, R0 ;  /* 0x0000000000027245 */ /* 0x002fca0000201000 */
[----:B------:R-:W-:Y:S01]  /*18a10*/  FMUL R18, R2, UR7 ;  /* 0x0000000702127c20 */ /* 0x000fe20008400000 */
[----:B------:R-:W-:Y:S01]  /*18a20*/  SHF.R.U32.HI R2, RZ, UR6, R3 ;  /* 0x00000006ff027c19 */ /* 0x000fe20008011603 */
[----:B------:R-:W-:-:S03]  /*18a30*/  ULDC UR6, c[0x0][0x658] ;  /* 0x0001960000067ab9 */ /* 0x000fc60000000800 */
[--C-:B------:R-:W-:Y:S01]  /*18a40*/  SHF.R.U64 R16, R7, UR8, R2.reuse ;  /* 0x0000000807107c19 */ /* 0x100fe20008001202 */
[----:B------:R-:W1:Y:S01]  /*18a50*/  F2I.U32.TRUNC.NTZ R18, R18 ;  /* 0x0000001200127305 */ /* 0x000e62000020f000 */
[----:B------:R-:W-:Y:S01]  /*18a60*/  SHF.R.U32.HI R3, RZ, UR8, R2 ;  /* 0x00000008ff037c19 */ /* 0x000fe20008011602 */
[----:B---3--:R-:W-:-:S03]  /*18a70*/  IMAD.MOV R4, RZ, RZ, -R4 ;  /* 0x000000ffff047224 */ /* 0x008fc600078e0a04 */
[--C-:B------:R-:W-:Y:S01]  /*18a80*/  SHF.R.U64 R15, R16, UR6, R3.reuse ;  /* 0x00000006100f7c19 */ /* 0x100fe20008001203 */
[----:B--2---:R-:W-:Y:S01]  /*18a90*/  IMAD R14, R21, R4, R14 ;  /* 0x00000004150e7224 */ /* 0x004fe200078e020e */
[----:B------:R-:W-:-:S03]  /*18aa0*/  SHF.R.U32.HI R19, RZ, UR6, R3 ;  /* 0x00000006ff137c19 */ /* 0x000fc60008011603 */
[----:B------:R-:W-:Y:S02]  /*18ab0*/  IMAD.MOV.U32 R2, RZ, RZ, R15 ;  /* 0x000000ffff027224 */ /* 0x000fe400078e000f */
[----:B------:R-:W-:Y:S01]  /*18ac0*/  IMAD.MOV.U32 R3, RZ, RZ, R19 ;  /* 0x000000ffff037224 */ /* 0x000fe200078e0013 */
[----:B------:R-:W-:Y:S06]  /*18ad0*/  @!P0 BRA `(.L_x_408) ;  /* 0x0000000000288947 */ /* 0x000fec0003800000 */
[----:B------:R-:W-:Y:S02]  /*18ae0*/  ULDC UR6, c[0x0][0x64c] ;  /* 0x0001930000067ab9 */ /* 0x000fe40000000800 */
[----:B------:R-:W-:-:S05]  /*18af0*/  IADD3 R3, P0, R15, UR6, RZ ;  /* 0x000000060f037c10 */ /* 0x000fca000ff1e0ff */
[----:B------:R-:W-:-:S04]  /*18b00*/  IMAD.X R19, RZ, RZ, R19, P0 ;  /* 0x000000ffff137224 */ /* 0x000fc800000e0613 */
[----:B------:R-:W-:-:S04]  /*18b10*/  IMAD.WIDE.U32 R4, R19, UR10, RZ ;  /* 0x0000000a13047c25 */ /* 0x000fc8000f8e00ff */
[----:B------:R-:W-:-:S04]  /*18b20*/  IMAD.WIDE.U32 R4, P0, R3, UR11, R4 ;  /* 0x0000000b03047c25 */ /* 0x000fc8000f800004 */
[----:B------:R-:W-:-:S04]  /*18b30*/  IMAD.WIDE.U32 R2, R3, UR10, RZ ;  /* 0x0000000a03027c25 */ /* 0x000fc8000f8e00ff */
[----:B------:R-:W-:Y:S01]  /*18b40*/  IMAD.MOV.U32 R2, RZ, RZ, R5 ;  /* 0x000000ffff027224 */ /* 0x000fe200078e0005 */
[----:B------:R-:W-:Y:S01]  /*18b50*/  IADD3 RZ, P1, R3, R4, RZ ;  /* 0x0000000403ff7210 */ /* 0x000fe20007f3e0ff */
[----:B------:R-:W-:-:S04]  /*18b60*/  IMAD.X R3, RZ, RZ, RZ, P0 ;  /* 0x000000ffff037224 */ /* 0x000fc800000e06ff */
[----:B------:R-:W-:-:S08]  /*18b70*/  IMAD.WIDE.U32.X R2, R19, UR11, R2, P1 ;  /* 0x0000000b13027c25 */ /* 0x000fd000088e0402 */
.L_x_408:
[----:B------:R-:W-:Y:S01]  /*18b80*/  ULDC UR6, c[0x0][0x648] ;  /* 0x0001920000067ab9 */ /* 0x000fe20000000800 */
[----:B-1----:R-:W-:Y:S01]  /*18b90*/  IMAD.MOV R18, RZ, RZ, -R18 ;  /* 0x000000ffff127224 */ /* 0x002fe200078e0a12 */
[----:B------:R-:W-:Y:S01]  /*18ba0*/  SHF.R.U64 R3, R2, UR6, R3 ;  /* 0x0000000602037c19 */ /* 0x000fe20008001203 */
[----:B------:R-:W-:Y:S01]  /*18bb0*/  ULDC UR6, c[0x0][0x638] ;  /* 0x00018e0000067ab9 */ /* 0x000fe20000000800 */
[----:B------:R-:W-:Y:S01]  /*18bc0*/  LOP3.LUT R16, R16, UR18, RZ, 0xc0, !PT ;  /* 0x0000001210107c12 */ /* 0x000fe2000f8ec0ff */
[----:B0-----:R-:W-:Y:S01]  /*18bd0*/  @P4 IMAD R14, R17, R18, R0 ;  /* 0x00000012110e4224 */ /* 0x001fe200078e0200 */
[----:B------:R-:W-:Y:S01]  /*18be0*/  LOP3.LUT R2, R7, UR4, RZ, 0xc0, !PT ;  /* 0x0000000407027c12 */ /* 0x000fe2000f8ec0ff */
[----:B------:R-:W-:Y:S01]  /*18bf0*/  IMAD.MOV R0, RZ, RZ, -R3 ;  /* 0x000000ffff007224 */ /* 0x000fe200078e0a03 */
[----:B------:R-:W-:Y:S01]  /*18c00*/  ULDC UR7, c[0x0][0x610] ;  /* 0x0001840000077ab9 */ /* 0x000fe20000000800 */
[----:B------:R-:W-:Y:S02]  /*18c10*/  IMAD R3, R3, UR5, R16 ;  /* 0x0000000503037c24 */ /* 0x000fe4000f8e0210 */
[----:B------:R-:W-:Y:S01]  /*18c20*/  IMAD R15, R0, UR6, R15 ;  /* 0x00000006000f7c24 */ /* 0x000fe2000f8e020f */
[----:B------:R-:W-:Y:S01]  /*18c30*/  ULDC UR6, c[0x0][0x600] ;  /* 0x0001800000067ab9 */ /* 0x000fe20000000800 */
[----:B------:R-:W-:-:S02]  /*18c40*/  IMAD R14, R3, UR7, R14 ;  /* 0x00000007030e7c24 */ /* 0x000fc4000f8e020e */
[----:B------:R-:W-:Y:S02]  /*18c50*/  IMAD R15, R15, UR6, R2 ;  /* 0x000000060f0f7c24 */ /* 0x000fe4000f8e0202 */
[----:B------:R-:W-:-:S03]  /*18c60*/  IMAD.MOV.U32 R0, RZ, RZ, 0x1 ;  /* 0x00000001ff007424 */ /* 0x000fc600078e00ff */
[----:B------:R-:W-:Y:S02]  /*18c70*/  SEL R7, R15, R14, !P4 ;  /* 0x0000000e0f077207 */ /* 0x000fe40006000000 */
[----:B------:R-:W-:-:S07]  /*18c80*/  SEL R5, R14, R15, !P4 ;  /* 0x0000000f0e057207 */ /* 0x000fce0006000000 */
.L_x_406:
[----:B------:R-:W-:Y:S05]  /*18c90*/  BSYNC B1 ;  /* 0x0000000000017941 */ /* 0x000fea0003800000 */
.L_x_405:
[----:B------:R-:W-:-:S13]  /*18ca0*/  LOP3.LUT P0, RZ, R0, 0xff, RZ, 0xc0, !PT ;  /* 0x000000ff00ff7812 */ /* 0x000fda000780c0ff */
[----:B------:R-:W-:Y:S05]  /*18cb0*/  @P0 BRA `(.L_x_409) ;  /* 0xfffffff400240947 */ /* 0x000fea000383ffff */
[----:B------:R-:W-:Y:S05]  /*18cc0*/  BSYNC B0 ;  /* 0x0000000000007941 */ /* 0x000fea0003800000 */
.L_x_398:
[----:B------:R-:W-:-:S03]  /*18cd0*/  UMOV UR6, 0xffffffff ;  /* 0xffffffff00067882 */ /* 0x000fc60000000000 */
[----:B------:R-:W-:Y:S05]  /*18ce0*/  BRA.DIV UR6, `(.L_x_410) ;  /* 0x0000000606c07947 */ /* 0x000fea000b800000 */
[----:B------:R-:W-:-:S13]  /*18cf0*/  ELECT P0, URZ, PT ;  /* 0x00000000003f782f */ /* 0x000fda0003800000 */
.L_x_428:
[----:B------:R-:W-:Y:S04]  /*18d00*/  BSSY B0, `(.L_x_411) ;  /* 0x0000052000007945 */ /* 0x000fe80003800000 */
[----:B------:R-:W-:Y:S05]  /*18d10*/  @!P0 BRA `(.L_x_412) ;  /* 0x0000000400408947 */ /* 0x000fea0003800000 */
[----:B------:R-:W2:Y:S02]  /*18d20*/  LDL R0, [R1+0x1fc] ;  /* 0x0001fc0001007983 */ /* 0x000ea40000100800 */
[----:B--2---:R-:W-:-:S13]  /*18d30*/  R2UR UR6, R0 ;  /* 0x00000000000672ca */ /* 0x004fda00000e0000 */
[----:B------:R-:W-:-:S04]  /*18d40*/  ULOP3.LUT UR6, UR6, 0x2, URZ, 0xfc, !UPT ;  /* 0x0000000206067892 */ /* 0x000fc8000f8efc3f */
[----:B------:R-:W-:-:S06]  /*18d50*/  UISETP.NE.AND UP0, UPT, UR6, 0x3, UPT ;  /* 0x000000030600788c */ /* 0x000fcc000bf05270 */
[----:B------:R-:W-:-:S13]  /*18d60*/  PLOP3.LUT P0, PT, PT, PT, UP0, 0x80, 0x0 ;  /* 0x000000000000781c */ /* 0x000fda0003f0f008 */
[----:B------:R-:W-:Y:S05]  /*18d70*/  @!P0 BRA `(.L_x_413) ;  /* 0x0000000000048947 */ /* 0x000fea0003800000 */
[----:B------:R-:W-:Y:S01]  /*18d80*/  BPT.TRAP 0x1 ;  /* 0x000000040000795c */ /* 0x000fe20000300000 */
.L_x_413:
[----:B------:R-:W0:Y:S01]  /*18d90*/  S2R R3, SR_CgaCtaId ;  /* 0x0000000000037919 */ /* 0x000e220000008800 */
[----:B------:R-:W-:Y:S02]  /*18da0*/  MOV R0, 0x400 ;  /* 0x0000040000007802 */ /* 0x000fe40000000f00 */
[----:B------:R-:W-:Y:S02]  /*18db0*/  SHF.L.U32 R2, R13, 0x1f, RZ ;  /* 0x0000001f0d027819 */ /* 0x000fe400000006ff */
[----:B0-----:R-:W-:-:S05]  /*18dc0*/  LEA R3, R3, R0, 0x18 ;  /* 0x0000000003037211 */ /* 0x001fca00078ec0ff */
[----:B------:R-:W-:-:S04]  /*18dd0*/  VIADD R3, R3, 0x40 ;  /* 0x0000004003037836 */ /* 0x000fc80000000000 */
[C---:B------:R-:W-:Y:S02]  /*18de0*/  IMAD R5, R12.reuse, 0x8, R3 ;  /* 0x000000080c057824 */ /* 0x040fe400078e0203 */
[----:B------:R-:W-:Y:S02]  /*18df0*/  VIADD R12, R12, 0x1 ;  /* 0x000000010c0c7836 */ /* 0x000fe40000000000 */
[----:B------:R-:W0:Y:S03]  /*18e00*/  SYNCS.PHASECHK.TRANS64.TRYWAIT P0, [R5+URZ], R2 ;  /* 0x00000002050075a7 */ /* 0x000e26000800017f */
[----:B------:R-:W-:-:S04]  /*18e10*/  ISETP.NE.AND P1, PT, R12, 0x8, PT ;  /* 0x000000080c00780c */ /* 0x000fc80003f25270 */
[----:B------:R-:W-:Y:S02]  /*18e20*/  SEL R0, RZ, 0x1, P1 ;  /* 0x00000001ff007807 */ /* 0x000fe40000800000 */
[----:B------:R-:W-:Y:S02]  /*18e30*/  SEL R12, R12, RZ, P1 ;  /* 0x000000ff0c0c7207 */ /* 0x000fe40000800000 */
[----:B------:R-:W-:-:S03]  /*18e40*/  LOP3.LUT R13, R13, R0, RZ, 0x3c, !PT ;  /* 0x000000000d0d7212 */ /* 0x000fc600078e3cff */
[----:B------:R-:W-:Y:S01]  /*18e50*/  IMAD R7, R12, 0x8, R3 ;  /* 0x000000080c077824 */ /* 0x000fe200078e0203 */
[----:B------:R-:W-:Y:S01]  /*18e60*/  SHF.L.U32 R4, R13, 0x1f, RZ ;  /* 0x0000001f0d047819 */ /* 0x000fe200000006ff */
[----:B0-----:R-:W-:Y:S06]  /*18e70*/  @!P0 BRA `(.L_x_414) ;  /* 0x00000004007c8947 */ /* 0x001fec0003800000 */
.L_x_429:
[----:B------:R-:W1:Y:S01]  /*18e80*/  SYNCS.PHASECHK.TRANS64.TRYWAIT P0, [R7+URZ], R4 ;  /* 0x00000004070075a7 */ /* 0x000e62000800017f */
[----:B------:R-:W-:-:S05]  /*18e90*/  VIADD R0, R12, 0x1 ;  /* 0x000000010c007836 */ /* 0x000fca0000000000 */
[----:B------:R-:W-:-:S04]  /*18ea0*/  ISETP.NE.AND P1, PT, R0, 0x8, PT ;  /* 0x000000080000780c */ /* 0x000fc80003f25270 */
[----:B0-----:R-:W-:Y:S02]  /*18eb0*/  SEL R2, RZ, 0x1, P1 ;  /* 0x00000001ff027807 */ /* 0x001fe40000800000 */
[----:B------:R-:W-:Y:S02]  /*18ec0*/  SEL R0, R0, RZ, P1 ;  /* 0x000000ff00007207 */ /* 0x000fe40000800000 */
[----:B------:R-:W-:-:S03]  /*18ed0*/  LOP3.LUT R13, R13, R2, RZ, 0x3c, !PT ;  /* 0x000000020d0d7212 */ /* 0x000fc600078e3cff */
[----:B------:R-:W-:Y:S01]  /*18ee0*/  IMAD R6, R0, 0x8, R3 ;  /* 0x0000000800067824 */ /* 0x000fe200078e0203 */
[----:B------:R-:W-:Y:S01]  /*18ef0*/  SHF.L.U32 R5, R13, 0x1f, RZ ;  /* 0x0000001f0d057819 */ /* 0x000fe200000006ff */
[----:B-1----:R-:W-:Y:S06]  /*18f00*/  @!P0 BRA `(.L_x_415) ;  /* 0x00000004006c8947 */ /* 0x002fec0003800000 */
.L_x_430:
[----:B------:R-:W1:Y:S01]  /*18f10*/  SYNCS.PHASECHK.TRANS64.TRYWAIT P0, [R6+URZ], R5 ;  /* 0x00000005060075a7 */ /* 0x000e62000800017f */
[----:B------:R-:W-:-:S05]  /*18f20*/  VIADD R0, R0, 0x1 ;  /* 0x0000000100007836 */ /* 0x000fca0000000000 */
[----:B------:R-:W-:-:S04]  /*18f30*/  ISETP.NE.AND P1, PT, R0, 0x8, PT ;  /* 0x000000080000780c */ /* 0x000fc80003f25270 */
[----:B------:R-:W-:Y:S02]  /*18f40*/  SEL R2, RZ, 0x1, P1 ;  /* 0x00000001ff027807 */ /* 0x000fe40000800000 */
[----:B------:R-:W-:Y:S02]  /*18f50*/  SEL R0, R0, RZ, P1 ;  /* 0x000000ff00007207 */ /* 0x000fe40000800000 */
[----:B------:R-:W-:-:S03]  /*18f60*/  LOP3.LUT R13, R13, R2, RZ, 0x3c, !PT ;  /* 0x000000020d0d7212 */ /* 0x000fc600078e3cff */
[----:B0-----:R-:W-:Y:S01]  /*18f70*/  IMAD R7, R0, 0x8, R3 ;  /* 0x0000000800077824 */ /* 0x001fe200078e0203 */
[----:B------:R-:W-:Y:S01]  /*18f80*/  SHF.L.U32 R4, R13, 0x1f, RZ ;  /* 0x0000001f0d047819 */ /* 0x000fe200000006ff */
[----:B-1----:R-:W-:Y:S06]  /*18f90*/  @!P0 BRA `(.L_x_416) ;  /* 0x00000004005c8947 */ /* 0x002fec0003800000 */
.L_x_431:
        /* <DEDUP_REMOVED lines=9> */
.L_x_432:
        /* <DEDUP_REMOVED lines=9> */
.L_x_433:
        /* <DEDUP_REMOVED lines=9> */
.L_x_434:
[----:B------:R-:W1:Y:S01]  /*19150*/  SYNCS.PHASECHK.TRANS64.TRYWAIT P0, [R6+URZ], R5 ;  /* 0x00000005060075a7 */ /* 0x000e62000800017f */
[----:B------:R-:W-:-:S05]  /*19160*/  VIADD R0, R0, 0x1 ;  /* 0x0000000100007836 */ /* 0x000fca0000000000 */
[----:B------:R-:W-:-:S04]  /*19170*/  ISETP.NE.AND P1, PT, R0, 0x8, PT ;  /* 0x000000080000780c */ /* 0x000fc80003f25270 */
[----:B------:R-:W-:Y:S02]  /*19180*/  SEL R2, RZ, 0x1, P1 ;  /* 0x00000001ff027807 */ /* 0x000fe40000800000 */
[----:B------:R-:W-:Y:S02]  /*19190*/  SEL R0, R0, RZ, P1 ;  /* 0x000000ff00007207 */ /* 0x000fe40000800000 */
[----:B------:R-:W-:Y:S01]  /*191a0*/  LOP3.LUT R2, R13, R2, RZ, 0x3c, !PT ;  /* 0x000000020d027212 */ /* 0x000fe200078e3cff */
[----:B-1----:R-:W-:Y:S06]  /*191b0*/  @!P0 BRA `(.L_x_420) ;  /* 0x0000000400248947 */ /* 0x002fec0003800000 */
.L_x_435:
[----:B------:R-:W-:Y:S01]  /*191c0*/  IMAD R3, R0, 0x8, R3 ;  /* 0x0000000800037824 */ /* 0x000fe200078e0203 */
[----:B------:R-:W-:-:S07]  /*191d0*/  SHF.L.U32 R0, R2, 0x1f, RZ ;  /* 0x0000001f02007819 */ /* 0x000fce00000006ff */
.L_x_421:
[----:B--2---:R2:W3:Y:S02]  /*191e0*/  SYNCS.PHASECHK.TRANS64.TRYWAIT P0, [R3+URZ], R0 ;  /* 0x00000000030075a7 */ /* 0x0044e4000800017f */
[----:B---3--:R-:W-:Y:S05]  /*191f0*/  @!P0 NANOSLEEP.SYNCS 0x989680 ;  /* 0x009896800000895d */ /* 0x008fea0003900000 */
[----:B------:R-:W3:Y:S02]  /*19200*/  @!P0 SYNCS.PHASECHK.TRANS64 P0, [R3+URZ], R0 ;  /* 0x00000000030085a7 */ /* 0x000ee4000800007f */
[----:B---3--:R-:W-:Y:S05]  /*19210*/  @!P0 BRA `(.L_x_421) ;  /* 0xfffffffc00f08947 */ /* 0x008fea000383ffff */
.L_x_412:
[----:B------:R-:W-:Y:S05]  /*19220*/  BSYNC B0 ;  /* 0x0000000000007941 */ /* 0x000fea0003800000 */
.L_x_411:
[----:B------:R-:W-:Y:S05]  /*19230*/  EXIT ;  /* 0x000000000000794d */ /* 0x000fea0003800000 */
.L_x_22:
[----:B--2---:R-:W-:-:S04]  /*19240*/  IMAD.U32 R3, RZ, RZ, UR6 ;  /* 0x00000006ff037e24 */ /* 0x004fc8000f8e00ff */
[----:B------:R2:W4:Y:S03]  /*19250*/  SYNCS.PHASECHK.TRANS64.TRYWAIT P0, [R3+URZ], R0 ;  /* 0x00000000030075a7 */ /* 0x000526000800017f */
[----:B----4-:R-:W-:Y:S05]  /*19260*/  @!P0 NANOSLEEP.SYNCS 0x989680 ;  /* 0x009896800000895d */ /* 0x010fea0003900000 */
[----:B------:R-:W4:Y:S02]  /*19270*/  @!P0 SYNCS.PHASECHK.TRANS64 P0, [R3+URZ], R0 ;  /* 0x00000000030085a7 */ /* 0x000f24000800007f */
[----:B----4-:R-:W-:Y:S05]  /*19280*/  @!P0 BRA `(.L_x_22) ;  /* 0xfffffffc00ec8947 */ /* 0x010fea000383ffff */
[----:B------:R-:W-:Y:S05]  /*19290*/  BRA `(.L_x_21) ;  /* 0xfffffe9000f47947 */ /* 0x000fea000383ffff */
.L_x_28:
[----:B-----5:R0:W-:Y:S02]  /*192a0*/  STL [R1+0x220], R0 ;  /* 0x0002200001007387 */ /* 0x0201e40000100800 */
[----:B0-----:R-:W-:-:S04]  /*192b0*/  IMAD.U32 R0, RZ, RZ, UR8 ;  /* 0x00000008ff007e24 */ /* 0x001fc8000f8e00ff */
[----:B------:R0:W0:Y:S03]  /*192c0*/  SYNCS.PHASECHK.TRANS64.TRYWAIT P0, [R0+URZ], R229 ;  /* 0x000000e5000075a7 */ /* 0x000026000800017f */
[----:B0-----:R-:W-:Y:S05]  /*192d0*/  @!P0 NANOSLEEP.SYNCS 0x989680 ;  /* 0x009896800000895d */ /* 0x001fea0003900000 */
[----:B------:R0:W1:Y:S02]  /*192e0*/  @!P0 SYNCS.PHASECHK.TRANS64 P0, [R0+URZ], R229 ;  /* 0x000000e5000085a7 */ /* 0x000064000800007f */
[----:B0-----:R0:W5:Y:S02]  /*192f0*/  LDL.LU R0, [R1+0x220] ;  /* 0x0002200001007983 */ /* 0x0011640000300800 */
[----:B01----:R-:W-:Y:S05]  /*19300*/  @!P0 BRA `(.L_x_28) ;  /* 0xfffffffc00e48947 */ /* 0x003fea000383ffff */
[----:B------:R-:W-:Y:S05]  /*19310*/  BRA `(.L_x_27) ;  /* 0xfffffebc00a47947 */ /* 0x000fea000383ffff */
.L_x_399:
[----:B------:R-:W-:Y:S01]  /*19320*/  BSSY B1, `(.L_x_422) ;  /* 0x0000006000017945 */ /* 0x000fe20003800000 */
[----:B------:R-:W-:-:S07]  /*19330*/  IMAD.MOV.U32 R0, RZ, RZ, -0x1 ;  /* 0xffffffffff007424 */ /* 0x000fce00078e00ff */
[----:B------:R-:W-:Y:S05]  /*19340*/  WARPSYNC.COLLECTIVE R0, `(.L_x_423) ;  /* 0x00000000000c7348 */ /* 0x000fea0003c00000 */
[----:B------:R-:W-:Y:S02]  /*19350*/  ELECT P0, UR62, PT ;  /* 0x00000000003e782f */ /* 0x000fe40003800000 */
[----:B------:R-:W-:Y:S01]  /*19360*/  MOV R0, UR62 ;  /* 0x0000003e00007c02 */ /* 0x000fe20008000f00 */
[----:B------:R-:W-:Y:S10]  /*19370*/  ENDCOLLECTIVE ;  /* 0x000000000000791b */ /* 0x000ff40003800000 */
.L_x_423:
[----:B------:R-:W-:Y:S05]  /*19380*/  BSYNC B1 ;  /* 0x0000000000017941 */ /* 0x000fea0003800000 */
.L_x_422:
[----:B------:R-:W-:Y:S05]  /*19390*/  BRA `(.L_x_424) ;  /* 0xffffffec00787947 */ /* 0x000fea000383ffff */
.L_x_402:
[----:B0-----:R0:W2:Y:S02]  /*193a0*/  SYNCS.PHASECHK.TRANS64.TRYWAIT P0, [R15+URZ+0x40], R4 ;  /* 0x000040040f0075a7 */ /* 0x0010a4000800017f */
[----:B--2---:R-:W-:Y:S05]  /*193b0*/  @!P0 NANOSLEEP.SYNCS 0x989680 ;  /* 0x009896800000895d */ /* 0x004fea0003900000 */
[----:B------:R-:W2:Y:S02]  /*193c0*/  @!P0 SYNCS.PHASECHK.TRANS64 P0, [R15+URZ+0x40], R4 ;  /* 0x000040040f0085a7 */ /* 0x000ea4000800007f */
[----:B--2---:R-:W-:Y:S05]  /*193d0*/  @!P0 BRA `(.L_x_402) ;  /* 0xfffffffc00f08947 */ /* 0x004fea000383ffff */
[----:B------:R-:W-:Y:S05]  /*193e0*/  BRA `(.L_x_425) ;  /* 0xffffffec00b87947 */ /* 0x000fea000383ffff */
.L_x_410:
[----:B------:R-:W-:Y:S01]  /*193f0*/  BSSY B0, `(.L_x_426) ;  /* 0x0000006000007945 */ /* 0x000fe20003800000 */
[----:B------:R-:W-:-:S07]  /*19400*/  IMAD.MOV.U32 R0, RZ, RZ, -0x1 ;  /* 0xffffffffff007424 */ /* 0x000fce00078e00ff */
[----:B------:R-:W-:Y:S05]  /*19410*/  WARPSYNC.COLLECTIVE R0, `(.L_x_427) ;  /* 0x00000000000c7348 */ /* 0x000fea0003c00000 */
[----:B------:R-:W-:Y:S02]  /*19420*/  ELECT P0, UR62, PT ;  /* 0x00000000003e782f */ /* 0x000fe40003800000 */
[----:B------:R-:W-:Y:S01]  /*19430*/  MOV R0, UR62 ;  /* 0x0000003e00007c02 */ /* 0x000fe20008000f00 */
[----:B------:R-:W-:Y:S10]  /*19440*/  ENDCOLLECTIVE ;  /* 0x000000000000791b */ /* 0x000ff40003800000 */
.L_x_427:
[----:B------:R-:W-:Y:S05]  /*19450*/  BSYNC B0 ;  /* 0x0000000000007941 */ /* 0x000fea0003800000 */
.L_x_426:
[----:B------:R-:W-:Y:S05]  /*19460*/  BRA `(.L_x_428) ;  /* 0xfffffff800247947 */ /* 0x000fea000383ffff */
.L_x_414:
[----:B0-----:R0:W1:Y:S02]  /*19470*/  SYNCS.PHASECHK.TRANS64.TRYWAIT P0, [R5+URZ], R2 ;  /* 0x00000002050075a7 */ /* 0x001064000800017f */
[----:B-1----:R-:W-:Y:S05]  /*19480*/  @!P0 NANOSLEEP.SYNCS 0x989680 ;  /* 0x009896800000895d */ /* 0x002fea0003900000 */
[----:B------:R-:W1:Y:S02]  /*19490*/  @!P0 SYNCS.PHASECHK.TRANS64 P0, [R5+URZ], R2 ;  /* 0x00000002050085a7 */ /* 0x000e64000800007f */
[----:B-1----:R-:W-:Y:S05]  /*194a0*/  @!P0 BRA `(.L_x_414) ;  /* 0xfffffffc00f08947 */ /* 0x002fea000383ffff */
[----:B------:R-:W-:Y:S05]  /*194b0*/  BRA `(.L_x_429) ;  /* 0xfffffff800707947 */ /* 0x000fea000383ffff */
.L_x_415:
[----:B0-----:R0:W1:Y:S02]  /*194c0*/  SYNCS.PHASECHK.TRANS64.TRYWAIT P0, [R7+URZ], R4 ;  /* 0x00000004070075a7 */ /* 0x001064000800017f */
[----:B-1----:R-:W-:Y:S05]  /*194d0*/  @!P0 NANOSLEEP.SYNCS 0x989680 ;  /* 0x009896800000895d */ /* 0x002fea0003900000 */
[----:B------:R-:W1:Y:S02]  /*194e0*/  @!P0 SYNCS.PHASECHK.TRANS64 P0, [R7+URZ], R4 ;  /* 0x00000004070085a7 */ /* 0x000e64000800007f */
[----:B-1----:R-:W-:Y:S05]  /*194f0*/  @!P0 BRA `(.L_x_415) ;  /* 0xfffffffc00f08947 */ /* 0x002fea000383ffff */
[----:B------:R-:W-:Y:S05]  /*19500*/  BRA `(.L_x_430) ;  /* 0xfffffff800807947 */ /* 0x000fea000383ffff */
.L_x_416:
[----:B0-----:R0:W1:Y:S02]  /*19510*/  SYNCS.PHASECHK.TRANS64.TRYWAIT P0, [R6+URZ], R5 ;  /* 0x00000005060075a7 */ /* 0x001064000800017f */
[----:B-1----:R-:W-:Y:S05]  /*19520*/  @!P0 NANOSLEEP.SYNCS 0x989680 ;  /* 0x009896800000895d */ /* 0x002fea0003900000 */
[----:B------:R-:W1:Y:S02]  /*19530*/  @!P0 SYNCS.PHASECHK.TRANS64 P0, [R6+URZ], R5 ;  /* 0x00000005060085a7 */ /* 0x000e64000800007f */
[----:B-1----:R-:W-:Y:S05]  /*19540*/  @!P0 BRA `(.L_x_416) ;  /* 0xfffffffc00f08947 */ /* 0x002fea000383ffff */
[----:B------:R-:W-:Y:S05]  /*19550*/  BRA `(.L_x_431) ;  /* 0xfffffff800907947 */ /* 0x000fea000383ffff */
.L_x_417:
[----:B0-----:R0:W1:Y:S02]  /*19560*/  SYNCS.PHASECHK.TRANS64.TRYWAIT P0, [R7+URZ], R4 ;  /* 0x00000004070075a7 */ /* 0x001064000800017f */
[----:B-1----:R-:W-:Y:S05]  /*19570*/  @!P0 NANOSLEEP.SYNCS 0x989680 ;  /* 0x009896800000895d */ /* 0x002fea0003900000 */
[----:B------:R-:W1:Y:S02]  /*19580*/  @!P0 SYNCS.PHASECHK.TRANS64 P0, [R7+URZ], R4 ;  /* 0x00000004070085a7 */ /* 0x000e64000800007f */
[----:B-1----:R-:W-:Y:S05]  /*19590*/  @!P0 BRA `(.L_x_417) ;  /* 0xfffffffc00f08947 */ /* 0x002fea000383ffff */
[----:B------:R-:W-:Y:S05]  /*195a0*/  BRA `(.L_x_432) ;  /* 0xfffffff800a07947 */ /* 0x000fea000383ffff */
.L_x_418:
[----:B0-----:R0:W1:Y:S02]  /*195b0*/  SYNCS.PHASECHK.TRANS64.TRYWAIT P0, [R6+URZ], R5 ;  /* 0x00000005060075a7 */ /* 0x001064000800017f */
[----:B-1----:R-:W-:Y:S05]  /*195c0*/  @!P0 NANOSLEEP.SYNCS 0x989680 ;  /* 0x009896800000895d */ /* 0x002fea0003900000 */
[----:B------:R-:W1:Y:S02]  /*195d0*/  @!P0 SYNCS.PHASECHK.TRANS64 P0, [R6+URZ], R5 ;  /* 0x00000005060085a7 */ /* 0x000e64000800007f */
[----:B-1----:R-:W-:Y:S05]  /*195e0*/  @!P0 BRA `(.L_x_418) ;  /* 0xfffffffc00f08947 */ /* 0x002fea000383ffff */
[----:B------:R-:W-:Y:S05]  /*195f0*/  BRA `(.L_x_433) ;  /* 0xfffffff800b07947 */ /* 0x000fea000383ffff */
.L_x_419:
[----:B0-----:R0:W1:Y:S02]  /*19600*/  SYNCS.PHASECHK.TRANS64.TRYWAIT P0, [R7+URZ], R4 ;  /* 0x00000004070075a7 */ /* 0x001064000800017f */
[----:B-1----:R-:W-:Y:S05]  /*19610*/  @!P0 NANOSLEEP.SYNCS 0x989680 ;  /* 0x009896800000895d */ /* 0x002fea0003900000 */
[----:B------:R-:W1:Y:S02]  /*19620*/  @!P0 SYNCS.PHASECHK.TRANS64 P0, [R7+URZ], R4 ;  /* 0x00000004070085a7 */ /* 0x000e64000800007f */
[----:B-1----:R-:W-:Y:S05]  /*19630*/  @!P0 BRA `(.L_x_419) ;  /* 0xfffffffc00f08947 */ /* 0x002fea000383ffff */
[----:B------:R-:W-:Y:S05]  /*19640*/  BRA `(.L_x_434) ;  /* 0xfffffff800c07947 */ /* 0x000fea000383ffff */
.L_x_420:
[----:B-1----:R1:W2:Y:S02]  /*19650*/  SYNCS.PHASECHK.TRANS64.TRYWAIT P0, [R6+URZ], R5 ;  /* 0x00000005060075a7 */ /* 0x0022a4000800017f */
[----:B--2---:R-:W-:Y:S05]  /*19660*/  @!P0 NANOSLEEP.SYNCS 0x989680 ;  /* 0x009896800000895d */ /* 0x004fea0003900000 */
[----:B------:R-:W2:Y:S02]  /*19670*/  @!P0 SYNCS.PHASECHK.TRANS64 P0, [R6+URZ], R5 ;  /* 0x00000005060085a7 */ /* 0x000ea4000800007f */
[----:B--2---:R-:W-:Y:S05]  /*19680*/  @!P0 BRA `(.L_x_420) ;  /* 0xfffffffc00f08947 */ /* 0x004fea000383ffff */
[----:B------:R-:W-:Y:S05]  /*19690*/  BRA `(.L_x_435) ;  /* 0xfffffff800c87947 */ /* 0x000fea000383ffff */
.L_x_436:
[----:B------:R-:W-:-:S00]  /*196a0*/  BRA `(.L_x_436) ;  /* 0xfffffffc00fc7947 */ /* 0x000fc0000383ffff */
[----:B------:R-:W-:-:S00]  /*196b0*/  NOP ;  /* 0x0000000000007918 */ /* 0x000fc00000000000 */
        /* <DEDUP_REMOVED lines=12> */
.L_x_437:


//--------------------- .nv.shared._ZN7cutlass13device_kernelINS_4gemm6kernel13GemmUniversalIN4cute5tupleIJiiiiEEENS1_10collective13CollectiveMmaINS1_37MainloopSm90TmaGmmaWarpSpecializedFP8ILi8ENS5_IJNS4_1CILi2EEENSA_ILi1EEESC_EEENS1_35KernelTmaWarpSpecializedCooperativeEEENS5_IJNSA_ILi256EEENSA_ILi176EEENSA_ILi64EEEEEENS_12float_e4m3_tENS5_IJlSC_lEEESK_SL_NS4_8TiledMMAINS4_8MMA_AtomIJNS4_4SM904GMMA30MMA_64x16x32_F32E4M3E4M3_SS_TNILNSP_7ScaleInE1ELSR_1EEEEEENS4_6LayoutISD_NS5_IJSC_NSA_ILi0EEESV_EEEEENS5_IJNS4_10UnderscoreESY_SY_EEEEENS4_13SM90_TMA_LOADENS4_14ComposedLayoutINS4_7SwizzleILi2ELi4ELi3EEENS4_18smem_ptr_flag_bitsILi8EEENSU_INS5_IJNSA_ILi8EEESI_EEENS5_IJSI_SC_EEEEEEEvNS4_8identityENS4_23SM90_TMA_LOAD_MULTICASTES1B_vS1C_EENS_8epilogue10collective6detail29Sm90TmaWarpSpecializedAdapterINS1G_15DefaultEpilogueISK_SL_SL_NS1F_6thread17LinearCombinationISK_Li1EffLNS1K_9ScaleType4KindE0ELNS_15FloatRoundStyleE2ESK_EENS1_15EpilogueDefaultEEEEEvvEEEEvNT_6ParamsE --------------------------
	.section	.nv.shared._ZN7cutlass13device_kernelINS_4gemm6kernel13GemmUniversalIN4cute5tupleIJiiiiEEENS1_10collective13CollectiveMmaINS1_37MainloopSm90TmaGmmaWarpSpecializedFP8ILi8ENS5_IJNS4_1CILi2EEENSA_ILi1EEESC_EEENS1_35KernelTmaWarpSpecializedCooperativeEEENS5_IJNSA_ILi256EEENSA_ILi176EEENSA_ILi64EEEEEENS_12float_e4m3_tENS5_IJlSC_lEEESK_SL_NS4_8TiledMMAINS4_8MMA_AtomIJNS4_4SM904GMMA30MMA_64x16x32_F32E4M3E4M3_SS_TNILNSP_7ScaleInE1ELSR_1EEEEEENS4_6LayoutISD_NS5_IJSC_NSA_ILi0EEESV_EEEEENS5_IJNS4_10UnderscoreESY_SY_EEEEENS4_13SM90_TMA_LOADENS4_14ComposedLayoutINS4_7SwizzleILi2ELi4ELi3EEENS4_18smem_ptr_flag_bitsILi8EEENSU_INS5_IJNSA_ILi8EEESI_EEENS5_IJSI_SC_EEEEEEEvNS4_8identityENS4_23SM90_TMA_LOAD_MULTICASTES1B_vS1C_EENS_8epilogue10collective6detail29Sm90TmaWarpSpecializedAdapterINS1G_15DefaultEpilogueISK_SL_SL_NS1F_6thread17LinearCombinationISK_Li1EffLNS1K_9ScaleType4KindE0ELNS_15FloatRoundStyleE2ESK_EENS1_15EpilogueDefaultEEEEEvvEEEEvNT_6ParamsE,"aw",@nobits
	.sectionflags	@""
	.align	16
	.zero		1024


//--------------------- .nv.shared.reserved.0     --------------------------
	.section	.nv.shared.reserved.0,"aw",@nobits
	.weak		__nv_reservedSMEM_offset_0_alias
	.size		__nv_reservedSMEM_offset_0_alias, 0, 0
	.other		__nv_reservedSMEM_offset_0_alias,@"STO_CUDA_RESERVED_SHARED STV_DEFAULT"
__nv_reservedSMEM_offset_0_alias:
	.zero		0


//--------------------- .nv.global                --------------------------
	.section	.nv.global,"aw",@nobits
.nv.global:
	.type		_ZN39_INTERNAL_85edacf5_4_k_cu_fb3c1a65_63314cute1_E,@object
	.size		_ZN39_INTERNAL_85edacf5_4_k_cu_fb3c1a65_63314cute1_E,(_ZN39_INTERNAL_85edacf5_4_k_cu_fb3c1a65_63314cuda3std3__45__cpo6cbeginE - _ZN39_INTERNAL_85edacf5_4_k_cu_fb3c1a65_63314cute1_E)
_ZN39_INTERNAL_85edacf5_4_k_cu_fb3c1a65_63314cute1_E:
	.zero		1
	.type		_ZN39_INTERNAL_85edacf5_4_k_cu_fb3c1a65_63314cuda3std3__45__cpo6cbeginE,@object
	.size		_ZN39_INTERNAL_85edacf5_4_k_cu_fb3c1a65_63314cuda3std3__45__cpo6cbeginE,(_ZN39_INTERNAL_85edacf5_4_k_cu_fb3c1a65_63314cuda3std3__48in_placeE - _ZN39_INTERNAL_85edacf5_4_k_cu_fb3c1a65_63314cuda3std3__45__cpo6cbeginE)
_ZN39_INTERNAL_85edacf5_4_k_cu_fb3c1a65_63314cuda3std3__45__cpo6cbeginE:
	.zero		1
	.type		_ZN39_INTERNAL_85edacf5_4_k_cu_fb3c1a65_63314cuda3std3__48in_placeE,@object
	.size		_ZN39_INTERNAL_85edacf5_4_k_cu_fb3c1a65_63314cuda3std3__48in_placeE,(_ZN39_INTERNAL_85edacf5_4_k_cu_fb3c1a65_63314cuda3std6ranges3__45__cpo9iter_moveE - _ZN39_INTERNAL_85edacf5_4_k_cu_fb3c1a65_63314cuda3std3__48in_placeE)
_ZN39_INTERNAL_85edacf5_4_k_cu_fb3c1a65_63314cuda3std3__48in_placeE:
	.zero		1
	.type		_ZN39_INTERNAL_85edacf5_4_k_cu_fb3c1a65_63314cuda3std6ranges3__45__cpo9iter_moveE,@object
	.size		_ZN39_INTERNAL_85edacf5_4_k_cu_fb3c1a65_63314cuda3std6ranges3__45__cpo9iter_moveE,(_ZN39_INTERNAL_85edacf5_4_k_cu_fb3c1a65_63314cuda3std3__45__cpo5beginE - _ZN39_INTERNAL_85edacf5_4_k_cu_fb3c1a65_63314cuda3std6ranges3__45__cpo9iter_moveE)
_ZN39_INTERNAL_85edacf5_4_k_cu_fb3c1a65_63314cuda3std6ranges3__45__cpo9iter_moveE:
	.zero		1
	.type		_ZN39_INTERNAL_85edacf5_4_k_cu_fb3c1a65_63314cuda3std3__45__cpo5beginE,@object
	.size		_ZN39_INTERNAL_85edacf5_4_k_cu_fb3c1a65_63314cuda3std3__45__cpo5beginE,(_ZN39_INTERNAL_85edacf5_4_k_cu_fb3c1a65_63314cuda3std3__441_GLOBAL__N__85edacf5_4_k_cu_fb3c1a65_63316ignoreE - _ZN39_INTERNAL_85edacf5_4_k_cu_fb3c1a65_63314cuda3std3__45__cpo5beginE)
_ZN39_INTERNAL_85edacf5_4_k_cu_fb3c1a65_63314cuda3std3__45__cpo5beginE:
	.zero		1
	.type		_ZN39_INTERNAL_85edacf5_4_k_cu_fb3c1a65_63314cuda3std3__441_GLOBAL__N__85edacf5_4_k_cu_fb3c1a65_63316ignoreE,@object
	.size		_ZN39_INTERNAL_85edacf5_4_k_cu_fb3c1a65_63314cuda3std3__441_GLOBAL__N__85edacf5_4_k_cu_fb3c1a65_63316ignoreE,(_ZN39_INTERNAL_85edacf5_4_k_cu_fb3c1a65_63314cute7productE - _ZN39_INTERNAL_85edacf5_4_k_cu_fb3c1a65_63314cuda3std3__441_GLOBAL__N__85edacf5_4_k_cu_fb3c1a65_63316ignoreE)
_ZN39_INTERNAL_85edacf5_4_k_cu_fb3c1a65_63314cuda3std3__441_GLOBAL__N__85edacf5_4_k_cu_fb3c1a65_63316ignoreE:
	.zero		1
	.type		_ZN39_INTERNAL_85edacf5_4_k_cu_fb3c1a65_63314cute7productE,@object
	.size		_ZN39_INTERNAL_85edacf5_4_k_cu_fb3c1a65_63314cute7productE,(_ZN39_INTERNAL_85edacf5_4_k_cu_fb3c1a65_63314cuda3std3__45__cpo3endE - _ZN39_INTERNAL_85edacf5_4_k_cu_fb3c1a65_63314cute7productE)
_ZN39_INTERNAL_85edacf5_4_k_cu_fb3c1a65_63314cute7productE:
	.zero		1
	.type		_ZN39_INTERNAL_85edacf5_4_k_cu_fb3c1a65_63314cuda3std3__45__cpo3endE,@object
	.size		_ZN39_INTERNAL_85edacf5_4_k_cu_fb3c1a65_63314cuda3std3__45__cpo3endE,(_ZN39_INTERNAL_85edacf5_4_k_cu_fb3c1a65_63314cuda3std3__419piecewise_constructE - _ZN39_INTERNAL_85edacf5_4_k_cu_fb3c1a65_63314cuda3std3__45__cpo3endE)
_ZN39_INTERNAL_85edacf5_4_k_cu_fb3c1a65_63314cuda3std3__45__cpo3endE:
	.zero		1
	.type		_ZN39_INTERNAL_85edacf5_4_k_cu_fb3c1a65_63314cuda3std3__419piecewise_constructE,@object
	.size		_ZN39_INTERNAL_85edacf5_4_k_cu_fb3c1a65_63314cuda3std3__419piecewise_constructE,(_ZN39_INTERNAL_85edacf5_4_k_cu_fb3c1a65_63314cuda3std3__45__cpo4cendE - _ZN39_INTERNAL_85edacf5_4_k_cu_fb3c1a65_63314cuda3std3__419piecewise_constructE)
_ZN39_INTERNAL_85edacf5_4_k_cu_fb3c1a65_63314cuda3std3__419piecewise_constructE:
	.zero		1
	.type		_ZN39_INTERNAL_85edacf5_4_k_cu_fb3c1a65_63314cuda3std3__45__cpo4cendE,@object
	.size		_ZN39_INTERNAL_85edacf5_4_k_cu_fb3c1a65_63314cuda3std3__45__cpo4cendE,(_ZN39_INTERNAL_85edacf5_4_k_cu_fb3c1a65_63314cuda3std6ranges3__45__cpo4swapE - _ZN39_INTERNAL_85edacf5_4_k_cu_fb3c1a65_63314cuda3std3__45__cpo4cendE)
_ZN39_INTERNAL_85edacf5_4_k_cu_fb3c1a65_63314cuda3std3__45__cpo4cendE:
	.zero		1
	.type		_ZN39_INTERNAL_85edacf5_4_k_cu_fb3c1a65_63314cuda3std6ranges3__45__cpo4swapE,@object
	.size		_ZN39_INTERNAL_85edacf5_4_k_cu_fb3c1a65_63314cuda3std6ranges3__45__cpo4swapE,(.L_7 - _ZN39_INTERNAL_85edacf5_4_k_cu_fb3c1a65_63314cuda3std6ranges3__45__cpo4swapE)
_ZN39_INTERNAL_85edacf5_4_k_cu_fb3c1a65_63314cuda3std6ranges3__45__cpo4swapE:
	.zero		1
.L_7:


//--------------------- .nv.constant0._ZN7cutlass13device_kernelINS_4gemm6kernel13GemmUniversalIN4cute5tupleIJiiiiEEENS1_10collective13CollectiveMmaINS1_37MainloopSm90TmaGmmaWarpSpecializedFP8ILi8ENS5_IJNS4_1CILi2EEENSA_ILi1EEESC_EEENS1_35KernelTmaWarpSpecializedCooperativeEEENS5_IJNSA_ILi256EEENSA_ILi176EEENSA_ILi64EEEEEENS_12float_e4m3_tENS5_IJlSC_lEEESK_SL_NS4_8TiledMMAINS4_8MMA_AtomIJNS4_4SM904GMMA30MMA_64x16x32_F32E4M3E4M3_SS_TNILNSP_7ScaleInE1ELSR_1EEEEEENS4_6LayoutISD_NS5_IJSC_NSA_ILi0EEESV_EEEEENS5_IJNS4_10UnderscoreESY_SY_EEEEENS4_13SM90_TMA_LOADENS4_14ComposedLayoutINS4_7SwizzleILi2ELi4ELi3EEENS4_18smem_ptr_flag_bitsILi8EEENSU_INS5_IJNSA_ILi8EEESI_EEENS5_IJSI_SC_EEEEEEEvNS4_8identityENS4_23SM90_TMA_LOAD_MULTICASTES1B_vS1C_EENS_8epilogue10collective6detail29Sm90TmaWarpSpecializedAdapterINS1G_15DefaultEpilogueISK_SL_SL_NS1F_6thread17LinearCombinationISK_Li1EffLNS1K_9ScaleType4KindE0ELNS_15FloatRoundStyleE2ESK_EENS1_15EpilogueDefaultEEEEEvvEEEEvNT_6ParamsE --------------------------
	.section	.nv.constant0._ZN7cutlass13device_kernelINS_4gemm6kernel13GemmUniversalIN4cute5tupleIJiiiiEEENS1_10collective13CollectiveMmaINS1_37MainloopSm90TmaGmmaWarpSpecializedFP8ILi8ENS5_IJNS4_1CILi2EEENSA_ILi1EEESC_EEENS1_35KernelTmaWarpSpecializedCooperativeEEENS5_IJNSA_ILi256EEENSA_ILi176EEENSA_ILi64EEEEEENS_12float_e4m3_tENS5_IJlSC_lEEESK_SL_NS4_8TiledMMAINS4_8MMA_AtomIJNS4_4SM904GMMA30MMA_64x16x32_F32E4M3E4M3_SS_TNILNSP_7ScaleInE1ELSR_1EEEEEENS4_6LayoutISD_NS5_IJSC_NSA_ILi0EEESV_EEEEENS5_IJNS4_10UnderscoreESY_SY_EEEEENS4_13SM90_TMA_LOADENS4_14ComposedLayoutINS4_7SwizzleILi2ELi4ELi3EEENS4_18smem_ptr_flag_bitsILi8EEENSU_INS5_IJNSA_ILi8EEESI_EEENS5_IJSI_SC_EEEEEEEvNS4_8identityENS4_23SM90_TMA_LOAD_MULTICASTES1B_vS1C_EENS_8epilogue10collective6detail29Sm90TmaWarpSpecializedAdapterINS1G_15DefaultEpilogueISK_SL_SL_NS1F_6thread17LinearCombinationISK_Li1EffLNS1K_9ScaleType4KindE0ELNS_15FloatRoundStyleE2ESK_EENS1_15EpilogueDefaultEEEEEvvEEEEvNT_6ParamsE,"a",@progbits
	.sectionflags	@""
	.align	4
.nv.constant0._ZN7cutlass13device_kernelINS_4gemm6kernel13GemmUniversalIN4cute5tupleIJiiiiEEENS1_10collective13CollectiveMmaINS1_37MainloopSm90TmaGmmaWarpSpecializedFP8ILi8ENS5_IJNS4_1CILi2EEENSA_ILi1EEESC_EEENS1_35KernelTmaWarpSpecializedCooperativeEEENS5_IJNSA_ILi256EEENSA_ILi176EEENSA_ILi64EEEEEENS_12float_e4m3_tENS5_IJlSC_lEEESK_SL_NS4_8TiledMMAINS4_8MMA_AtomIJNS4_4SM904GMMA30MMA_64x16x32_F32E4M3E4M3_SS_TNILNSP_7ScaleInE1ELSR_1EEEEEENS4_6LayoutISD_NS5_IJSC_NSA_ILi0EEESV_EEEEENS5_IJNS4_10UnderscoreESY_SY_EEEEENS4_13SM90_TMA_LOADENS4_14ComposedLayoutINS4_7SwizzleILi2ELi4ELi3EEENS4_18smem_ptr_flag_bitsILi8EEENSU_INS5_IJNSA_ILi8EEESI_EEENS5_IJSI_SC_EEEEEEEvNS4_8identityENS4_23SM90_TMA_LOAD_MULTICASTES1B_vS1C_EENS_8epilogue10collective6detail29Sm90TmaWarpSpecializedAdapterINS1G_15DefaultEpilogueISK_SL_SL_NS1F_6thread17LinearCombinationISK_Li1EffLNS1K_9ScaleType4KindE0ELNS_15FloatRoundStyleE2ESK_EENS1_15EpilogueDefaultEEEEEvvEEEEvNT_6ParamsE:
	.zero		1664


//--------------------- SYMBOLS --------------------------

	.type		.nv.reservedSmem.offset0,@object
	.size		.nv.reservedSmem.offset0,0x4
